	.target	sm_100a

	.elftype	@"ET_EXEC"


//--------------------- .note.nv.tkinfo           --------------------------
	.section	.note.nv.tkinfo,"",@"SHT_NOTE"
	.sectionflags	@"SHF_NOTE_NV_TKINFO"
	.tkinfo
        /*0018*/ 	.word	0x00000002
        /*0030*/ 	.string	""
        /*0030*/ 	.string	"ptxas"
        /*0030*/ 	.string	"Cuda compilation tools, release 13.0, V13.0.88"
        /*0030*/ 	.string	"Build cuda_13.0.r13.0/compiler.36424714_0"
        /*0030*/ 	.string	"-arch sm_100a -m 64 "



//--------------------- .note.nv.cuinfo           --------------------------
	.section	.note.nv.cuinfo,"",@"SHT_NOTE"
	.sectionflags	@"SHF_NOTE_NV_CUINFO"
        /*0018*/ 	.short	0x0002
        /*001a*/ 	.short	0x0064
        /*001c*/ 	.short	0x0082
	.zero		2


//--------------------- .nv.info                  --------------------------
	.section	.nv.info,"",@"SHT_CUDA_INFO"
	.align	4


	//----- nvinfo : EIATTR_REGCOUNT
	.align		4
        /*0000*/ 	.byte	0x04, 0x2f
        /*0002*/ 	.short	(.L_19 - .L_18)
	.align		4
.L_18:
        /*0004*/ 	.word	index@(_ZN7cutlass13device_kernelINS_4gemm6kernel13GemmUniversalIN4cute5tupleIJiiiiEEENS1_10collective13CollectiveMmaINS1_35MainloopSm100TmaUmmaWarpSpecializedILi5ELi2ELi2ENS5_IJNS4_1CILi2EEESB_NSA_ILi1EEEEEEEENS5_IJNSA_ILi256EEESF_NSA_ILi32EEEEEENS_6half_tENS5_IJlSC_lEEESI_SJ_NS4_8TiledMMAINS4_8MMA_AtomIJNS4_26SM100_MMA_F16BF16_2x1SM_SSISI_SI_fLi256ELi256ELNS4_4UMMA5MajorE0ELSO_0ELNSN_7ScaleInE0ELSP_0EEEEEENS4_6LayoutINS5_IJSC_SC_SC_EEENS5_IJNSA_ILi0EEESU_SU_EEEEENS5_IJNS4_10UnderscoreESX_SX_EEEEENS4_28SM100_TMA_2SM_LOAD_MULTICASTENS4_14ComposedLayoutINS4_7SwizzleILi2ELi4ELi3EEENS4_18smem_ptr_flag_bitsILi16EEENSS_INS5_IJNSA_ILi8EEESG_EEENS5_IJSG_SC_EEEEEEEvNS4_8identityENS4_18SM100_TMA_2SM_LOADES1A_vS1B_EENS_8epilogue10collective18CollectiveEpilogueINS1E_23Sm100TmaWarpSpecializedILi4ELi2ELi64ELb1ELb0EEEJNS5_IJNSA_ILi128EEESF_SG_EEENS5_IJNSS_IS1J_SC_EENSS_INSA_ILi64EEESC_EEEEESI_SJ_SI_SJ_NS1E_6fusion15FusionCallbacksIS1I_NS1P_17LinearCombinationISI_fSI_fLNS_15FloatRoundStyleE2EEES1K_S1O_JEEENS4_5SM1004TMEM4LOAD26SM100_TMEM_LOAD_32dp32b64xENS4_13SM90_TMA_LOADENS11_INS12_ILi3ELi4ELi3EEES15_NSS_INS5_IJS16_S1M_EEENS5_IJS1M_SC_EEEEEEENS4_39AutoVectorizingCopyWithAssumedAlignmentILi128EEENS4_14SM90_TMA_STOREES24_S26_S26_EEEvvEEEEvNT_6ParamsE)
        /*0008*/ 	.word	0x000000ad


	//----- nvinfo : EIATTR_FRAME_SIZE
	.align		4
.L_19:
        /*000c*/ 	.byte	0x04, 0x11
        /*000e*/ 	.short	(.L_21 - .L_20)
	.align		4
.L_20:
        /*0010*/ 	.word	index@($__internal_2_$__cuda_sm10x_tcgen05_guardrail_trap_unallocated_columns_being_dealloced)
        /*0014*/ 	.word	0x00000000


	//----- nvinfo : EIATTR_FRAME_SIZE
	.align		4
.L_21:
        /*0018*/ 	.byte	0x04, 0x11
        /*001a*/ 	.short	(.L_23 - .L_22)
	.align		4
.L_22:
        /*001c*/ 	.word	index@($__internal_1_$__cuda_sm10x_tcgen05_guardrail_trap_phase_invalid_during_alloc)
        /*0020*/ 	.word	0x00000000


	//----- nvinfo : EIATTR_FRAME_SIZE
	.align		4
.L_23:
        /*0024*/ 	.byte	0x04, 0x11
        /*0026*/ 	.short	(.L_25 - .L_24)
	.align		4
.L_24:
        /*0028*/ 	.word	index@($__internal_0_$__cuda_sm10x_tcgen05_guardrail_trap_col_being_dealloced_not_returned_by_alloc)
        /*002c*/ 	.word	0x00000000


	//----- nvinfo : EIATTR_FRAME_SIZE
	.align		4
.L_25:
        /*0030*/ 	.byte	0x04, 0x11
        /*0032*/ 	.short	(.L_27 - .L_26)
	.align		4
.L_26:
        /*0034*/ 	.word	index@(_ZN7cutlass13device_kernelINS_4gemm6kernel13GemmUniversalIN4cute5tupleIJiiiiEEENS1_10collective13CollectiveMmaINS1_35MainloopSm100TmaUmmaWarpSpecializedILi5ELi2ELi2ENS5_IJNS4_1CILi2EEESB_NSA_ILi1EEEEEEEENS5_IJNSA_ILi256EEESF_NSA_ILi32EEEEEENS_6half_tENS5_IJlSC_lEEESI_SJ_NS4_8TiledMMAINS4_8MMA_AtomIJNS4_26SM100_MMA_F16BF16_2x1SM_SSISI_SI_fLi256ELi256ELNS4_4UMMA5MajorE0ELSO_0ELNSN_7ScaleInE0ELSP_0EEEEEENS4_6LayoutINS5_IJSC_SC_SC_EEENS5_IJNSA_ILi0EEESU_SU_EEEEENS5_IJNS4_10UnderscoreESX_SX_EEEEENS4_28SM100_TMA_2SM_LOAD_MULTICASTENS4_14ComposedLayoutINS4_7SwizzleILi2ELi4ELi3EEENS4_18smem_ptr_flag_bitsILi16EEENSS_INS5_IJNSA_ILi8EEESG_EEENS5_IJSG_SC_EEEEEEEvNS4_8identityENS4_18SM100_TMA_2SM_LOADES1A_vS1B_EENS_8epilogue10collective18CollectiveEpilogueINS1E_23Sm100TmaWarpSpecializedILi4ELi2ELi64ELb1ELb0EEEJNS5_IJNSA_ILi128EEESF_SG_EEENS5_IJNSS_IS1J_SC_EENSS_INSA_ILi64EEESC_EEEEESI_SJ_SI_SJ_NS1E_6fusion15FusionCallbacksIS1I_NS1P_17LinearCombinationISI_fSI_fLNS_15FloatRoundStyleE2EEES1K_S1O_JEEENS4_5SM1004TMEM4LOAD26SM100_TMEM_LOAD_32dp32b64xENS4_13SM90_TMA_LOADENS11_INS12_ILi3ELi4ELi3EEES15_NSS_INS5_IJS16_S1M_EEENS5_IJS1M_SC_EEEEEEENS4_39AutoVectorizingCopyWithAssumedAlignmentILi128EEENS4_14SM90_TMA_STOREES24_S26_S26_EEEvvEEEEvNT_6ParamsE)
        /*0038*/ 	.word	0x00000000


	//----- nvinfo : EIATTR_MIN_STACK_SIZE
	.align		4
.L_27:
        /*003c*/ 	.byte	0x04, 0x12
        /*003e*/ 	.short	(.L_29 - .L_28)
	.align		4
.L_28:
        /*0040*/ 	.word	index@(_ZN7cutlass13device_kernelINS_4gemm6kernel13GemmUniversalIN4cute5tupleIJiiiiEEENS1_10collective13CollectiveMmaINS1_35MainloopSm100TmaUmmaWarpSpecializedILi5ELi2ELi2ENS5_IJNS4_1CILi2EEESB_NSA_ILi1EEEEEEEENS5_IJNSA_ILi256EEESF_NSA_ILi32EEEEEENS_6half_tENS5_IJlSC_lEEESI_SJ_NS4_8TiledMMAINS4_8MMA_AtomIJNS4_26SM100_MMA_F16BF16_2x1SM_SSISI_SI_fLi256ELi256ELNS4_4UMMA5MajorE0ELSO_0ELNSN_7ScaleInE0ELSP_0EEEEEENS4_6LayoutINS5_IJSC_SC_SC_EEENS5_IJNSA_ILi0EEESU_SU_EEEEENS5_IJNS4_10UnderscoreESX_SX_EEEEENS4_28SM100_TMA_2SM_LOAD_MULTICASTENS4_14ComposedLayoutINS4_7SwizzleILi2ELi4ELi3EEENS4_18smem_ptr_flag_bitsILi16EEENSS_INS5_IJNSA_ILi8EEESG_EEENS5_IJSG_SC_EEEEEEEvNS4_8identityENS4_18SM100_TMA_2SM_LOADES1A_vS1B_EENS_8epilogue10collective18CollectiveEpilogueINS1E_23Sm100TmaWarpSpecializedILi4ELi2ELi64ELb1ELb0EEEJNS5_IJNSA_ILi128EEESF_SG_EEENS5_IJNSS_IS1J_SC_EENSS_INSA_ILi64EEESC_EEEEESI_SJ_SI_SJ_NS1E_6fusion15FusionCallbacksIS1I_NS1P_17LinearCombinationISI_fSI_fLNS_15FloatRoundStyleE2EEES1K_S1O_JEEENS4_5SM1004TMEM4LOAD26SM100_TMEM_LOAD_32dp32b64xENS4_13SM90_TMA_LOADENS11_INS12_ILi3ELi4ELi3EEES15_NSS_INS5_IJS16_S1M_EEENS5_IJS1M_SC_EEEEEEENS4_39AutoVectorizingCopyWithAssumedAlignmentILi128EEENS4_14SM90_TMA_STOREES24_S26_S26_EEEvvEEEEvNT_6ParamsE)
        /*0044*/ 	.word	0x00000000
.L_29:


//--------------------- .nv.compat                --------------------------
	.section	.nv.compat,"",@"SHT_CUDA_COMPAT_INFO"
	.align	4
        /*0000*/ 	.byte	0x02, 0x09, 0x01, 0x00, 0x02, 0x02, 0x02, 0x00, 0x02, 0x05, 0x05, 0x00, 0x03, 0x07, 0x01, 0x01
        /*0010*/ 	.byte	0x02, 0x03, 0x01, 0x00, 0x02, 0x06, 0x01, 0x00, 0x04, 0x0b, 0x08, 0x00, 0x09, 0x00, 0x00, 0x00
        /*0020*/ 	.byte	0x00, 0x00, 0x00, 0x00


//--------------------- .nv.info._ZN7cutlass13device_kernelINS_4gemm6kernel13GemmUniversalIN4cute5tupleIJiiiiEEENS1_10collective13CollectiveMmaINS1_35MainloopSm100TmaUmmaWarpSpecializedILi5ELi2ELi2ENS5_IJNS4_1CILi2EEESB_NSA_ILi1EEEEEEEENS5_IJNSA_ILi256EEESF_NSA_ILi32EEEEEENS_6half_tENS5_IJlSC_lEEESI_SJ_NS4_8TiledMMAINS4_8MMA_AtomIJNS4_26SM100_MMA_F16BF16_2x1SM_SSISI_SI_fLi256ELi256ELNS4_4UMMA5MajorE0ELSO_0ELNSN_7ScaleInE0ELSP_0EEEEEENS4_6LayoutINS5_IJSC_SC_SC_EEENS5_IJNSA_ILi0EEESU_SU_EEEEENS5_IJNS4_10UnderscoreESX_SX_EEEEENS4_28SM100_TMA_2SM_LOAD_MULTICASTENS4_14ComposedLayoutINS4_7SwizzleILi2ELi4ELi3EEENS4_18smem_ptr_flag_bitsILi16EEENSS_INS5_IJNSA_ILi8EEESG_EEENS5_IJSG_SC_EEEEEEEvNS4_8identityENS4_18SM100_TMA_2SM_LOADES1A_vS1B_EENS_8epilogue10collective18CollectiveEpilogueINS1E_23Sm100TmaWarpSpecializedILi4ELi2ELi64ELb1ELb0EEEJNS5_IJNSA_ILi128EEESF_SG_EEENS5_IJNSS_IS1J_SC_EENSS_INSA_ILi64EEESC_EEEEESI_SJ_SI_SJ_NS1E_6fusion15FusionCallbacksIS1I_NS1P_17LinearCombinationISI_fSI_fLNS_15FloatRoundStyleE2EEES1K_S1O_JEEENS4_5SM1004TMEM4LOAD26SM100_TMEM_LOAD_32dp32b64xENS4_13SM90_TMA_LOADENS11_INS12_ILi3ELi4ELi3EEES15_NSS_INS5_IJS16_S1M_EEENS5_IJS1M_SC_EEEEEEENS4_39AutoVectorizingCopyWithAssumedAlignmentILi128EEENS4_14SM90_TMA_STOREES24_S26_S26_EEEvvEEEEvNT_6ParamsE --------------------------
	.section	.nv.info._ZN7cutlass13device_kernelINS_4gemm6kernel13GemmUniversalIN4cute5tupleIJiiiiEEENS1_10collective13CollectiveMmaINS1_35MainloopSm100TmaUmmaWarpSpecializedILi5ELi2ELi2ENS5_IJNS4_1CILi2EEESB_NSA_ILi1EEEEEEEENS5_IJNSA_ILi256EEESF_NSA_ILi32EEEEEENS_6half_tENS5_IJlSC_lEEESI_SJ_NS4_8TiledMMAINS4_8MMA_AtomIJNS4_26SM100_MMA_F16BF16_2x1SM_SSISI_SI_fLi256ELi256ELNS4_4UMMA5MajorE0ELSO_0ELNSN_7ScaleInE0ELSP_0EEEEEENS4_6LayoutINS5_IJSC_SC_SC_EEENS5_IJNSA_ILi0EEESU_SU_EEEEENS5_IJNS4_10UnderscoreESX_SX_EEEEENS4_28SM100_TMA_2SM_LOAD_MULTICASTENS4_14ComposedLayoutINS4_7SwizzleILi2ELi4ELi3EEENS4_18smem_ptr_flag_bitsILi16EEENSS_INS5_IJNSA_ILi8EEESG_EEENS5_IJSG_SC_EEEEEEEvNS4_8identityENS4_18SM100_TMA_2SM_LOADES1A_vS1B_EENS_8epilogue10collective18CollectiveEpilogueINS1E_23Sm100TmaWarpSpecializedILi4ELi2ELi64ELb1ELb0EEEJNS5_IJNSA_ILi128EEESF_SG_EEENS5_IJNSS_IS1J_SC_EENSS_INSA_ILi64EEESC_EEEEESI_SJ_SI_SJ_NS1E_6fusion15FusionCallbacksIS1I_NS1P_17LinearCombinationISI_fSI_fLNS_15FloatRoundStyleE2EEES1K_S1O_JEEENS4_5SM1004TMEM4LOAD26SM100_TMEM_LOAD_32dp32b64xENS4_13SM90_TMA_LOADENS11_INS12_ILi3ELi4ELi3EEES15_NSS_INS5_IJS16_S1M_EEENS5_IJS1M_SC_EEEEEEENS4_39AutoVectorizingCopyWithAssumedAlignmentILi128EEENS4_14SM90_TMA_STOREES24_S26_S26_EEEvvEEEEvNT_6ParamsE,"",@"SHT_CUDA_INFO"
	.sectionflags	@""
	.align	4


	//----- nvinfo : EIATTR_CUDA_API_VERSION
	.align		4
        /*0000*/ 	.byte	0x04, 0x37
        /*0002*/ 	.short	(.L_31 - .L_30)
.L_30:
        /*0004*/ 	.word	0x00000082


	//----- nvinfo : EIATTR_KPARAM_INFO
	.align		4
.L_31:
        /*0008*/ 	.byte	0x04, 0x17
        /*000a*/ 	.short	(.L_33 - .L_32)
.L_32:
        /*000c*/ 	.word	0x00000000
        /*0010*/ 	.short	0x0000
        /*0012*/ 	.short	0x0000
        /*0014*/ 	.byte	0x00, 0xf0, 0x01, 0x20


	//----- nvinfo : EIATTR_AT_ENTRY_FRAGMENTS
	.align		4
.L_33:
        /*0018*/ 	.byte	0x04, 0x4f
        /*001a*/ 	.short	(.L_35 - .L_34)


	//   ....[0]....
.L_34:
        /*001c*/ 	.word	0x00000007


	//----- nvinfo : EIATTR_RESERVED_SMEM_USED
	.align		4
.L_35:
        /*0020*/ 	.byte	0x01, 0x41
	.zero		2


	//----- nvinfo : EIATTR_SPARSE_MMA_MASK
	.align		4
        /*0024*/ 	.byte	0x03, 0x50
        /*0026*/ 	.short	0x0000


	//----- nvinfo : EIATTR_TCGEN05_2CTA_USED
	.align		4
        /*0028*/ 	.byte	0x01, 0x52
	.zero		2


	//----- nvinfo : EIATTR_MAXREG_COUNT
	.align		4
        /*002c*/ 	.byte	0x03, 0x1b
        /*002e*/ 	.short	0x00ff


	//----- nvinfo : EIATTR_NUM_BARRIERS
	.align		4
        /*0030*/ 	.byte	0x02, 0x4c
        /*0032*/ 	.byte	0x07
	.zero		1


	//----- nvinfo : EIATTR_EXTERNS
	.align		4
        /*0034*/ 	.byte	0x04, 0x0f
        /*0036*/ 	.short	(.L_37 - .L_36)


	//   ....[0]....
	.align		4
.L_36:
        /*0038*/ 	.word	index@(__assertfail)


	//----- nvinfo : EIATTR_MERCURY_ISA_VERSION
	.align		4
.L_37:
        /*003c*/ 	.byte	0x03, 0x5f
        /*003e*/ 	.short	0x0101


	//----- nvinfo : EIATTR_INT_WARP_WIDE_INSTR_OFFSETS
	.align		4
        /*0040*/ 	.byte	0x04, 0x31
        /*0042*/ 	.short	(.L_39 - .L_38)


	//   ....[0]....
.L_38:
        /*0044*/ 	.word	0x00000d50


	//   ....[1]....
        /*0048*/ 	.word	0x00000df0


	//   ....[2]....
        /*004c*/ 	.word	0x00004120


	//   ....[3]....
        /*0050*/ 	.word	0x00004140


	//   ....[4]....
        /*0054*/ 	.word	0x00004170


	//   ....[5]....
        /*0058*/ 	.word	0x00004cb0


	//   ....[6]....
        /*005c*/ 	.word	0x00004d20


	//   ....[7]....
        /*0060*/ 	.word	0x00004e00


	//   ....[8]....
        /*0064*/ 	.word	0x00004e80


	//   ....[9]....
        /*0068*/ 	.word	0x00004f80


	//   ....[10]....
        /*006c*/ 	.word	0x00005000


	//   ....[11]....
        /*0070*/ 	.word	0x000050f0


	//   ....[12]....
        /*0074*/ 	.word	0x000051a0


	//----- nvinfo : EIATTR_COOP_GROUP_MASK_REGIDS
	.align		4
.L_39:
        /*0078*/ 	.byte	0x04, 0x29
        /*007a*/ 	.short	(.L_41 - .L_40)


	//   ....[0]....
.L_40:
        /*007c*/ 	.word	0xffffffff


	//   ....[1]....
        /*0080*/ 	.word	0xffffffff


	//   ....[2]....
        /*0084*/ 	.word	0xffffffff


	//   ....[3]....
        /*0088*/ 	.word	0xffffffff


	//   ....[4]....
        /*008c*/ 	.word	0xffffffff


	//   ....[5]....
        /*0090*/ 	.word	0xffffffff


	//   ....[6]....
        /*0094*/ 	.word	0xffffffff


	//   ....[7]....
        /*0098*/ 	.word	0xffffffff


	//   ....[8]....
        /*009c*/ 	.word	0xffffffff


	//   ....[9]....
        /*00a0*/ 	.word	0xffffffff


	//   ....[10]....
        /*00a4*/ 	.word	0xffffffff


	//   ....[11]....
        /*00a8*/ 	.word	0xffffffff


	//   ....[12]....
        /*00ac*/ 	.word	0xffffffff


	//   ....[13]....
        /*00b0*/ 	.word	0xffffffff


	//----- nvinfo : EIATTR_COOP_GROUP_INSTR_OFFSETS
	.align		4
.L_41:
        /*00b4*/ 	.byte	0x04, 0x28
        /*00b6*/ 	.short	(.L_43 - .L_42)


	//   ....[0]....
.L_42:
        /*00b8*/ 	.word	0x000000b0


	//   ....[1]....
        /*00bc*/ 	.word	0x00000520


	//   ....[2]....
        /*00c0*/ 	.word	0x00000700


	//   ....[3]....
        /*00c4*/ 	.word	0x00000890


	//   ....[4]....
        /*00c8*/ 	.word	0x00000980


	//   ....[5]....
        /*00cc*/ 	.word	0x00000ae0


	//   ....[6]....
        /*00d0*/ 	.word	0x00000c30


	//   ....[7]....
        /*00d4*/ 	.word	0x00000e70


	//   ....[8]....
        /*00d8*/ 	.word	0x000021c0


	//   ....[9]....
        /*00dc*/ 	.word	0x00003100


	//   ....[10]....
        /*00e0*/ 	.word	0x000035d0


	//   ....[11]....
        /*00e4*/ 	.word	0x00003600


	//   ....[12]....
        /*00e8*/ 	.word	0x00004020


	//   ....[13]....
        /*00ec*/ 	.word	0x00004230


	//----- nvinfo : EIATTR_VRC_CTA_INIT_COUNT
	.align		4
.L_43:
        /*00f0*/ 	.byte	0x02, 0x4a
        /*00f2*/ 	.byte	0x80
	.zero		1


	//----- nvinfo : EIATTR_SYSCALL_OFFSETS
	.align		4
        /*00f4*/ 	.byte	0x04, 0x46
        /*00f6*/ 	.short	(.L_45 - .L_44)


	//   ....[0]....
.L_44:
        /*00f8*/ 	.word	0x00005e30


	//   ....[1]....
        /*00fc*/ 	.word	0x00005f20


	//   ....[2]....
        /*0100*/ 	.word	0x000068f0


	//   ....[3]....
        /*0104*/ 	.word	0x00007db0


	//   ....[4]....
        /*0108*/ 	.word	0x000091e0


	//   ....[5]....
        /*010c*/ 	.word	0x0000a600


	//----- nvinfo : EIATTR_MBARRIER_INSTR_OFFSETS
	.align		4
.L_45:
        /*0110*/ 	.byte	0x04, 0x39
        /*0112*/ 	.short	(.L_47 - .L_46)


	//   ....[0]....
.L_46:
        /*0114*/ 	.word	0x00000650
        /*0118*/ 	.word	0x000000ff
        /*011c*/ 	.word	0x00000000
        /*0120*/ 	.short	0x0100
        /*0122*/ 	.byte	0x04
	.zero		1


	//   ....[1]....
        /*0124*/ 	.word	0x00000660
        /*0128*/ 	.word	0x000000ff
        /*012c*/ 	.word	0x00000028
        /*0130*/ 	.short	0x0100
        /*0132*/ 	.byte	0x04
	.zero		1


	//   ....[2]....
        /*0134*/ 	.word	0x00000670
        /*0138*/ 	.word	0x000000ff
        /*013c*/ 	.word	0x00000008
        /*0140*/ 	.short	0x0100
        /*0142*/ 	.byte	0x04
	.zero		1


	//   ....[3]....
        /*0144*/ 	.word	0x00000680
        /*0148*/ 	.word	0x000000ff
        /*014c*/ 	.word	0x00000030
        /*0150*/ 	.short	0x0100
        /*0152*/ 	.byte	0x04
	.zero		1


	//   ....[4]....
        /*0154*/ 	.word	0x00000690
        /*0158*/ 	.word	0x000000ff
        /*015c*/ 	.word	0x00000010
        /*0160*/ 	.short	0x0100
        /*0162*/ 	.byte	0x04
	.zero		1


	//   ....[5]....
        /*0164*/ 	.word	0x000006a0
        /*0168*/ 	.word	0x000000ff
        /*016c*/ 	.word	0x00000038
        /*0170*/ 	.short	0x0100
        /*0172*/ 	.byte	0x04
	.zero		1


	//   ....[6]....
        /*0174*/ 	.word	0x000006b0
        /*0178*/ 	.word	0x000000ff
        /*017c*/ 	.word	0x00000018
        /*0180*/ 	.short	0x0100
        /*0182*/ 	.byte	0x04
	.zero		1


	//   ....[7]....
        /*0184*/ 	.word	0x000006c0
        /*0188*/ 	.word	0x000000ff
        /*018c*/ 	.word	0x00000040
        /*0190*/ 	.short	0x0100
        /*0192*/ 	.byte	0x04
	.zero		1


	//   ....[8]....
        /*0194*/ 	.word	0x000006d0
        /*0198*/ 	.word	0x000000ff
        /*019c*/ 	.word	0x00000020
        /*01a0*/ 	.short	0x0100
        /*01a2*/ 	.byte	0x04
	.zero		1


	//   ....[9]....
        /*01a4*/ 	.word	0x000006e0
        /*01a8*/ 	.word	0x000000ff
        /*01ac*/ 	.word	0x00000048
        /*01b0*/ 	.short	0x0100
        /*01b2*/ 	.byte	0x04
	.zero		1


	//   ....[10]....
        /*01b4*/ 	.word	0x00000800
        /*01b8*/ 	.word	0x000000ff
        /*01bc*/ 	.word	0x00000050
        /*01c0*/ 	.short	0x0100
        /*01c2*/ 	.byte	0x04
	.zero		1


	//   ....[11]....
        /*01c4*/ 	.word	0x00000810
        /*01c8*/ 	.word	0x000000ff
        /*01cc*/ 	.word	0x00000070
        /*01d0*/ 	.short	0x0100
        /*01d2*/ 	.byte	0x04
	.zero		1


	//   ....[12]....
        /*01d4*/ 	.word	0x00000820
        /*01d8*/ 	.word	0x000000ff
        /*01dc*/ 	.word	0x00000058
        /*01e0*/ 	.short	0x0100
        /*01e2*/ 	.byte	0x04
	.zero		1


	//   ....[13]....
        /*01e4*/ 	.word	0x00000830
        /*01e8*/ 	.word	0x000000ff
        /*01ec*/ 	.word	0x00000078
        /*01f0*/ 	.short	0x0100
        /*01f2*/ 	.byte	0x04
	.zero		1


	//   ....[14]....
        /*01f4*/ 	.word	0x00000840
        /*01f8*/ 	.word	0x000000ff
        /*01fc*/ 	.word	0x00000060
        /*0200*/ 	.short	0x0100
        /*0202*/ 	.byte	0x04
	.zero		1


	//   ....[15]....
        /*0204*/ 	.word	0x00000850
        /*0208*/ 	.word	0x000000ff
        /*020c*/ 	.word	0x00000080
        /*0210*/ 	.short	0x0100
        /*0212*/ 	.byte	0x04
	.zero		1


	//   ....[16]....
        /*0214*/ 	.word	0x00000860
        /*0218*/ 	.word	0x000000ff
        /*021c*/ 	.word	0x00000068
        /*0220*/ 	.short	0x0100
        /*0222*/ 	.byte	0x04
	.zero		1


	//   ....[17]....
        /*0224*/ 	.word	0x00000870
        /*0228*/ 	.word	0x000000ff
        /*022c*/ 	.word	0x00000088
        /*0230*/ 	.short	0x0100
        /*0232*/ 	.byte	0x04
	.zero		1


	//   ....[18]....
        /*0234*/ 	.word	0x00000950
        /*0238*/ 	.word	0x000000ff
        /*023c*/ 	.word	0x00000090
        /*0240*/ 	.short	0x0100
        /*0242*/ 	.byte	0x06
	.zero		1


	//   ....[19]....
        /*0244*/ 	.word	0x00000960
        /*0248*/ 	.word	0x000000ff
        /*024c*/ 	.word	0x00000098
        /*0250*/ 	.short	0x0100
        /*0252*/ 	.byte	0x06
	.zero		1


	//   ....[20]....
        /*0254*/ 	.word	0x00000a90
        /*0258*/ 	.word	0x000000ff
        /*025c*/ 	.word	0x000000a0
        /*0260*/ 	.short	0x0100
        /*0262*/ 	.byte	0x06
	.zero		1


	//   ....[21]....
        /*0264*/ 	.word	0x00000aa0
        /*0268*/ 	.word	0x000000ff
        /*026c*/ 	.word	0x000000b0
        /*0270*/ 	.short	0x0100
        /*0272*/ 	.byte	0x06
	.zero		1


	//   ....[22]....
        /*0274*/ 	.word	0x00000ab0
        /*0278*/ 	.word	0x000000ff
        /*027c*/ 	.word	0x000000a8
        /*0280*/ 	.short	0x0100
        /*0282*/ 	.byte	0x06
	.zero		1


	//   ....[23]....
        /*0284*/ 	.word	0x00000ac0
        /*0288*/ 	.word	0x000000ff
        /*028c*/ 	.word	0x000000b8
        /*0290*/ 	.short	0x0100
        /*0292*/ 	.byte	0x06
	.zero		1


	//   ....[24]....
        /*0294*/ 	.word	0x00000be0
        /*0298*/ 	.word	0x000000ff
        /*029c*/ 	.word	0x000000c0
        /*02a0*/ 	.short	0x0100
        /*02a2*/ 	.byte	0x04
	.zero		1


	//   ....[25]....
        /*02a4*/ 	.word	0x00000bf0
        /*02a8*/ 	.word	0x000000ff
        /*02ac*/ 	.word	0x000000d0
        /*02b0*/ 	.short	0x0100
        /*02b2*/ 	.byte	0x04
	.zero		1


	//   ....[26]....
        /*02b4*/ 	.word	0x00000c00
        /*02b8*/ 	.word	0x000000ff
        /*02bc*/ 	.word	0x000000c8
        /*02c0*/ 	.short	0x0100
        /*02c2*/ 	.byte	0x04
	.zero		1


	//   ....[27]....
        /*02c4*/ 	.word	0x00000c10
        /*02c8*/ 	.word	0x000000ff
        /*02cc*/ 	.word	0x000000d8
        /*02d0*/ 	.short	0x0100
        /*02d2*/ 	.byte	0x04
	.zero		1


	//   ....[28]....
        /*02d4*/ 	.word	0x00000d00
        /*02d8*/ 	.word	0x000000ff
        /*02dc*/ 	.word	0x000000e0
        /*02e0*/ 	.short	0x0100
        /*02e2*/ 	.byte	0x04
	.zero		1


	//   ....[29]....
        /*02e4*/ 	.word	0x00000d10
        /*02e8*/ 	.word	0x000000ff
        /*02ec*/ 	.word	0x000000f0
        /*02f0*/ 	.short	0x0100
        /*02f2*/ 	.byte	0x04
	.zero		1


	//   ....[30]....
        /*02f4*/ 	.word	0x00000d20
        /*02f8*/ 	.word	0x000000ff
        /*02fc*/ 	.word	0x000000e8
        /*0300*/ 	.short	0x0100
        /*0302*/ 	.byte	0x04
	.zero		1


	//   ....[31]....
        /*0304*/ 	.word	0x00000d30
        /*0308*/ 	.word	0x000000ff
        /*030c*/ 	.word	0x000000f8
        /*0310*/ 	.short	0x0100
        /*0312*/ 	.byte	0x04
	.zero		1


	//   ....[32]....
        /*0314*/ 	.word	0x00000e30
        /*0318*/ 	.word	0x000000ff
        /*031c*/ 	.word	0x00000100
        /*0320*/ 	.short	0x0100
        /*0322*/ 	.byte	0x06
	.zero		1


	//   ....[33]....
        /*0324*/ 	.word	0x000019e0
        /*0328*/ 	.word	0x00000003
        /*032c*/ 	.word	0x000000f0
        /*0330*/ 	.short	0x010a
        /*0332*/ 	.byte	0xff
	.zero		1


	//   ....[34]....
        /*0334*/ 	.word	0x00001a10
        /*0338*/ 	.word	0x00000003
        /*033c*/ 	.word	0x000000e0
        /*0340*/ 	.short	0x0101
        /*0342*/ 	.byte	0xff
	.zero		1


	//   ....[35]....
        /*0344*/ 	.word	0x00001ad0
        /*0348*/ 	.word	0x000000ff
        /*034c*/ 	.word	0x00000028
        /*0350*/ 	.short	0x010a
        /*0352*/ 	.byte	0x04
	.zero		1


	//   ....[36]....
        /*0354*/ 	.word	0x00001ba0
        /*0358*/ 	.word	0x000000ff
        /*035c*/ 	.word	0x00000028
        /*0360*/ 	.short	0x010a
        /*0362*/ 	.byte	0x21
	.zero		1


	//   ....[37]....
        /*0364*/ 	.word	0x00001d50
        /*0368*/ 	.word	0x000000ff
        /*036c*/ 	.word	0x00000028
        /*0370*/ 	.short	0x010a
        /*0372*/ 	.byte	0x05
	.zero		1


	//   ....[38]....
        /*0374*/ 	.word	0x00001e60
        /*0378*/ 	.word	0x000000ff
        /*037c*/ 	.word	0x00000098
        /*0380*/ 	.short	0x0101
        /*0382*/ 	.byte	0x06
	.zero		1


	//   ....[39]....
        /*0384*/ 	.word	0x00001e80
        /*0388*/ 	.word	0x000000ff
        /*038c*/ 	.word	0x00000028
        /*0390*/ 	.short	0x010a
        /*0392*/ 	.byte	0x04
	.zero		1


	//   ....[40]....
        /*0394*/ 	.word	0x00001f00
        /*0398*/ 	.word	0x000000ff
        /*039c*/ 	.word	0x00000028
        /*03a0*/ 	.short	0x010a
        /*03a2*/ 	.byte	0x11
	.zero		1


	//   ....[41]....
        /*03a4*/ 	.word	0x00002090
        /*03a8*/ 	.word	0x000000ff
        /*03ac*/ 	.word	0x00000028
        /*03b0*/ 	.short	0x010a
        /*03b2*/ 	.byte	0x05
	.zero		1


	//   ....[42]....
        /*03b4*/ 	.word	0x000021f0
        /*03b8*/ 	.word	0x00000003
        /*03bc*/ 	.word	0x000000a0
        /*03c0*/ 	.short	0x010a
        /*03c2*/ 	.byte	0xff
	.zero		1


	//   ....[43]....
        /*03c4*/ 	.word	0x00002340
        /*03c8*/ 	.word	0x00000000
        /*03cc*/ 	.word	0x00000000
        /*03d0*/ 	.short	0x0101
        /*03d2*/ 	.byte	0xff
	.zero		1


	//   ....[44]....
        /*03d4*/ 	.word	0x000028f0
        /*03d8*/ 	.word	0x000000ff
        /*03dc*/ 	.word	0x00000000
        /*03e0*/ 	.short	0x010a
        /*03e2*/ 	.byte	0x04
	.zero		1


	//   ....[45]....
        /*03e4*/ 	.word	0x00002980
        /*03e8*/ 	.word	0x000000ff
        /*03ec*/ 	.word	0x00000000
        /*03f0*/ 	.short	0x010a
        /*03f2*/ 	.byte	0x05
	.zero		1


	//   ....[46]....
        /*03f4*/ 	.word	0x00002a10
        /*03f8*/ 	.word	0x000000ff
        /*03fc*/ 	.word	0x00000000
        /*0400*/ 	.short	0x010a
        /*0402*/ 	.byte	0x05
	.zero		1


	//   ....[47]....
        /*0404*/ 	.word	0x00002aa0
        /*0408*/ 	.word	0x000000ff
        /*040c*/ 	.word	0x00000000
        /*0410*/ 	.short	0x010a
        /*0412*/ 	.byte	0x05
	.zero		1


	//   ....[48]....
        /*0414*/ 	.word	0x00002b40
        /*0418*/ 	.word	0x00000000
        /*041c*/ 	.word	0x00000000
        /*0420*/ 	.short	0x010a
        /*0422*/ 	.byte	0xff
	.zero		1


	//   ....[49]....
        /*0424*/ 	.word	0x00002c60
        /*0428*/ 	.word	0x00000002
        /*042c*/ 	.word	0x000000e0
        /*0430*/ 	.short	0x010a
        /*0432*/ 	.byte	0xff
	.zero		1


	//   ....[50]....
        /*0434*/ 	.word	0x00002cc0
        /*0438*/ 	.word	0x00000004
        /*043c*/ 	.word	0x00000000
        /*0440*/ 	.short	0x0101
        /*0442*/ 	.byte	0xff
	.zero		1


	//   ....[51]....
        /*0444*/ 	.word	0x00002ce0
        /*0448*/ 	.word	0x000000ff
        /*044c*/ 	.word	0x000000b0
        /*0450*/ 	.short	0x010a
        /*0452*/ 	.byte	0x04
	.zero		1


	//   ....[52]....
        /*0454*/ 	.word	0x00002e00
        /*0458*/ 	.word	0x00000002
        /*045c*/ 	.word	0x000000a0
        /*0460*/ 	.short	0x010a
        /*0462*/ 	.byte	0xff
	.zero		1


	//   ....[53]....
        /*0464*/ 	.word	0x00002f10
        /*0468*/ 	.word	0x00000002
        /*046c*/ 	.word	0x00000000
        /*0470*/ 	.short	0x0101
        /*0472*/ 	.byte	0xff
	.zero		1


	//   ....[54]....
        /*0474*/ 	.word	0x00002fa0
        /*0478*/ 	.word	0x000000ff
        /*047c*/ 	.word	0x000000b0
        /*0480*/ 	.short	0x0106
        /*0482*/ 	.byte	0x04
	.zero		1


	//   ....[55]....
        /*0484*/ 	.word	0x00002fc0
        /*0488*/ 	.word	0x000000ff
        /*048c*/ 	.word	0x000000b0
        /*0490*/ 	.short	0x010a
        /*0492*/ 	.byte	0x04
	.zero		1


	//   ....[56]....
        /*0494*/ 	.word	0x00003050
        /*0498*/ 	.word	0x000000ff
        /*049c*/ 	.word	0x000000b0
        /*04a0*/ 	.short	0x0106
        /*04a2*/ 	.byte	0x07
	.zero		1


	//   ....[57]....
        /*04a4*/ 	.word	0x00003090
        /*04a8*/ 	.word	0x00000000
        /*04ac*/ 	.word	0x000000b0
        /*04b0*/ 	.short	0x010a
        /*04b2*/ 	.byte	0xff
	.zero		1


	//   ....[58]....
        /*04b4*/ 	.word	0x000032d0
        /*04b8*/ 	.word	0x000000ff
        /*04bc*/ 	.word	0x00000008
        /*04c0*/ 	.short	0x010a
        /*04c2*/ 	.byte	0x05
	.zero		1


	//   ....[59]....
        /*04c4*/ 	.word	0x000032f0
        /*04c8*/ 	.word	0x000000ff
        /*04cc*/ 	.word	0x00000008
        /*04d0*/ 	.short	0x010a
        /*04d2*/ 	.byte	0x05
	.zero		1


	//   ....[60]....
        /*04d4*/ 	.word	0x00003480
        /*04d8*/ 	.word	0x000000ff
        /*04dc*/ 	.word	0x00000008
        /*04e0*/ 	.short	0x010a
        /*04e2*/ 	.byte	0x05
	.zero		1


	//   ....[61]....
        /*04e4*/ 	.word	0x000034a0
        /*04e8*/ 	.word	0x000000ff
        /*04ec*/ 	.word	0x00000008
        /*04f0*/ 	.short	0x010a
        /*04f2*/ 	.byte	0x05
	.zero		1


	//   ....[62]....
        /*04f4*/ 	.word	0x00003560
        /*04f8*/ 	.word	0x000000ff
        /*04fc*/ 	.word	0x00000000
        /*0500*/ 	.short	0x0101
        /*0502*/ 	.byte	0x04
	.zero		1


	//   ....[63]....
        /*0504*/ 	.word	0x00003860
        /*0508*/ 	.word	0x00000000
        /*050c*/ 	.word	0x000000a0
        /*0510*/ 	.short	0x010a
        /*0512*/ 	.byte	0xff
	.zero		1


	//   ....[64]....
        /*0514*/ 	.word	0x00003920
        /*0518*/ 	.word	0x00000000
        /*051c*/ 	.word	0x00000000
        /*0520*/ 	.short	0x0101
        /*0522*/ 	.byte	0xff
	.zero		1


	//   ....[65]....
        /*0524*/ 	.word	0x000039e0
        /*0528*/ 	.word	0x000000ff
        /*052c*/ 	.word	0x00000000
        /*0530*/ 	.short	0x010a
        /*0532*/ 	.byte	0x04
	.zero		1


	//   ....[66]....
        /*0534*/ 	.word	0x000039f0
        /*0538*/ 	.word	0x000000ff
        /*053c*/ 	.word	0x000000d0
        /*0540*/ 	.short	0x010a
        /*0542*/ 	.byte	0x17
	.zero		1


	//   ....[67]....
        /*0544*/ 	.word	0x00003aa0
        /*0548*/ 	.word	0x000000ff
        /*054c*/ 	.word	0x00000000
        /*0550*/ 	.short	0x010a
        /*0552*/ 	.byte	0x05
	.zero		1


	//   ....[68]....
        /*0554*/ 	.word	0x00003be0
        /*0558*/ 	.word	0x000000ff
        /*055c*/ 	.word	0x00000000
        /*0560*/ 	.short	0x010a
        /*0562*/ 	.byte	0x04
	.zero		1


	//   ....[69]....
        /*0564*/ 	.word	0x00003e30
        /*0568*/ 	.word	0x000000ff
        /*056c*/ 	.word	0x00000000
        /*0570*/ 	.short	0x010a
        /*0572*/ 	.byte	0x04
	.zero		1


	//   ....[70]....
        /*0574*/ 	.word	0x00003ed0
        /*0578*/ 	.word	0x00000000
        /*057c*/ 	.word	0x00000000
        /*0580*/ 	.short	0x010a
        /*0582*/ 	.byte	0xff
	.zero		1


	//   ....[71]....
        /*0584*/ 	.word	0x00003f10
        /*0588*/ 	.word	0x00000000
        /*058c*/ 	.word	0x00000000
        /*0590*/ 	.short	0x010a
        /*0592*/ 	.byte	0xff
	.zero		1


	//   ....[72]....
        /*0594*/ 	.word	0x00003f80
        /*0598*/ 	.word	0x000000ff
        /*059c*/ 	.word	0x00000000
        /*05a0*/ 	.short	0x0101
        /*05a2*/ 	.byte	0x04
	.zero		1


	//   ....[73]....
        /*05a4*/ 	.word	0x00003fc0
        /*05a8*/ 	.word	0x000000ff
        /*05ac*/ 	.word	0x00000100
        /*05b0*/ 	.short	0x010a
        /*05b2*/ 	.byte	0x11
	.zero		1


	//   ....[74]....
        /*05b4*/ 	.word	0x00004010
        /*05b8*/ 	.word	0x000000ff
        /*05bc*/ 	.word	0x00000000
        /*05c0*/ 	.short	0x0101
        /*05c2*/ 	.byte	0x04
	.zero		1


	//   ....[75]....
        /*05c4*/ 	.word	0x000044b0
        /*05c8*/ 	.word	0x0000000c
        /*05cc*/ 	.word	0x000000a0
        /*05d0*/ 	.short	0x010a
        /*05d2*/ 	.byte	0xff
	.zero		1


	//   ....[76]....
        /*05d4*/ 	.word	0x00004620
        /*05d8*/ 	.word	0x00000000
        /*05dc*/ 	.word	0x00000000
        /*05e0*/ 	.short	0x0101
        /*05e2*/ 	.byte	0xff
	.zero		1


	//   ....[77]....
        /*05e4*/ 	.word	0x00004ab0
        /*05e8*/ 	.word	0x000000ff
        /*05ec*/ 	.word	0x00000098
        /*05f0*/ 	.short	0x010a
        /*05f2*/ 	.byte	0x15
	.zero		1


	//   ....[78]....
        /*05f4*/ 	.word	0x00004c30
        /*05f8*/ 	.word	0x000000ff
        /*05fc*/ 	.word	0x00000070
        /*0600*/ 	.short	0x010a
        /*0602*/ 	.byte	0x15
	.zero		1


	//   ....[79]....
        /*0604*/ 	.word	0x00004db0
        /*0608*/ 	.word	0x000000ff
        /*060c*/ 	.word	0x00000050
        /*0610*/ 	.short	0x010b
        /*0612*/ 	.byte	0x15
	.zero		1


	//   ....[80]....
        /*0614*/ 	.word	0x00004dc0
        /*0618*/ 	.word	0x000000ff
        /*061c*/ 	.word	0x00000000
        /*0620*/ 	.short	0x0101
        /*0622*/ 	.byte	0x06
	.zero		1


	//   ....[81]....
        /*0624*/ 	.word	0x00004dd0
        /*0628*/ 	.word	0x000000ff
        /*062c*/ 	.word	0x00000078
        /*0630*/ 	.short	0x010a
        /*0632*/ 	.byte	0x15
	.zero		1


	//   ....[82]....
        /*0634*/ 	.word	0x00004f30
        /*0638*/ 	.word	0x000000ff
        /*063c*/ 	.word	0x00000058
        /*0640*/ 	.short	0x010b
        /*0642*/ 	.byte	0x15
	.zero		1


	//   ....[83]....
        /*0644*/ 	.word	0x00004f40
        /*0648*/ 	.word	0x000000ff
        /*064c*/ 	.word	0x00000000
        /*0650*/ 	.short	0x0101
        /*0652*/ 	.byte	0x06
	.zero		1


	//   ....[84]....
        /*0654*/ 	.word	0x00004f50
        /*0658*/ 	.word	0x000000ff
        /*065c*/ 	.word	0x00000080
        /*0660*/ 	.short	0x010a
        /*0662*/ 	.byte	0x15
	.zero		1


	//   ....[85]....
        /*0664*/ 	.word	0x000050a0
        /*0668*/ 	.word	0x000000ff
        /*066c*/ 	.word	0x00000060
        /*0670*/ 	.short	0x010b
        /*0672*/ 	.byte	0x15
	.zero		1


	//   ....[86]....
        /*0674*/ 	.word	0x000050b0
        /*0678*/ 	.word	0x000000ff
        /*067c*/ 	.word	0x00000000
        /*0680*/ 	.short	0x0101
        /*0682*/ 	.byte	0x06
	.zero		1


	//   ....[87]....
        /*0684*/ 	.word	0x000050c0
        /*0688*/ 	.word	0x000000ff
        /*068c*/ 	.word	0x00000088
        /*0690*/ 	.short	0x010a
        /*0692*/ 	.byte	0x15
	.zero		1


	//   ....[88]....
        /*0694*/ 	.word	0x000052b0
        /*0698*/ 	.word	0x000000ff
        /*069c*/ 	.word	0x00000068
        /*06a0*/ 	.short	0x010b
        /*06a2*/ 	.byte	0x15
	.zero		1


	//   ....[89]....
        /*06a4*/ 	.word	0x000052c0
        /*06a8*/ 	.word	0x000000ff
        /*06ac*/ 	.word	0x00000000
        /*06b0*/ 	.short	0x0101
        /*06b2*/ 	.byte	0x25
	.zero		1


	//   ....[90]....
        /*06b4*/ 	.word	0x000052f0
        /*06b8*/ 	.word	0x000000ff
        /*06bc*/ 	.word	0x00000070
        /*06c0*/ 	.short	0x010a
        /*06c2*/ 	.byte	0x15
	.zero		1


	//   ....[91]....
        /*06c4*/ 	.word	0x00005310
        /*06c8*/ 	.word	0x000000ff
        /*06cc*/ 	.word	0x00000078
        /*06d0*/ 	.short	0x010a
        /*06d2*/ 	.byte	0x15
	.zero		1


	//   ....[92]....
        /*06d4*/ 	.word	0x00005330
        /*06d8*/ 	.word	0x000000ff
        /*06dc*/ 	.word	0x00000080
        /*06e0*/ 	.short	0x010a
        /*06e2*/ 	.byte	0x15
	.zero		1


	//   ....[93]....
        /*06e4*/ 	.word	0x00005370
        /*06e8*/ 	.word	0x00000000
        /*06ec*/ 	.word	0x00000088
        /*06f0*/ 	.short	0x010a
        /*06f2*/ 	.byte	0xff
	.zero		1


	//   ....[94]....
        /*06f4*/ 	.word	0x000056c0
        /*06f8*/ 	.word	0x00000003
        /*06fc*/ 	.word	0x000000a0
        /*0700*/ 	.short	0x010a
        /*0702*/ 	.byte	0xff
	.zero		1


	//   ....[95]....
        /*0704*/ 	.word	0x00005840
        /*0708*/ 	.word	0x00000000
        /*070c*/ 	.word	0x00000000
        /*0710*/ 	.short	0x0101
        /*0712*/ 	.byte	0xff
	.zero		1


	//   ....[96]....
        /*0714*/ 	.word	0x00006410
        /*0718*/ 	.word	0x000000ff
        /*071c*/ 	.word	0x00000050
        /*0720*/ 	.short	0x010a
        /*0722*/ 	.byte	0x2c
	.zero		1


	//   ....[97]....
        /*0724*/ 	.word	0x000064d0
        /*0728*/ 	.word	0x000000a6
        /*072c*/ 	.word	0x000000c0
        /*0730*/ 	.short	0x010a
        /*0732*/ 	.byte	0xff
	.zero		1


	//   ....[98]....
        /*0734*/ 	.word	0x00006600
        /*0738*/ 	.word	0x000000ff
        /*073c*/ 	.word	0x00000050
        /*0740*/ 	.short	0x010a
        /*0742*/ 	.byte	0x2c
	.zero		1


	//   ....[99]....
        /*0744*/ 	.word	0x000067d0
        /*0748*/ 	.word	0x000000a6
        /*074c*/ 	.word	0x000000c0
        /*0750*/ 	.short	0x010a
        /*0752*/ 	.byte	0xff
	.zero		1


	//   ....[100]....
        /*0754*/ 	.word	0x00007a50
        /*0758*/ 	.word	0x00000000
        /*075c*/ 	.word	0x00000000
        /*0760*/ 	.short	0x0101
        /*0762*/ 	.byte	0xff
	.zero		1


	//   ....[101]....
        /*0764*/ 	.word	0x00007a60
        /*0768*/ 	.word	0x00000003
        /*076c*/ 	.word	0x00000050
        /*0770*/ 	.short	0x010a
        /*0772*/ 	.byte	0xff
	.zero		1


	//   ....[102]....
        /*0774*/ 	.word	0x00007b40
        /*0778*/ 	.word	0x00000003
        /*077c*/ 	.word	0x00000050
        /*0780*/ 	.short	0x010a
        /*0782*/ 	.byte	0xff
	.zero		1


	//   ....[103]....
        /*0784*/ 	.word	0x00008e80
        /*0788*/ 	.word	0x0000004d
        /*078c*/ 	.word	0x00000000
        /*0790*/ 	.short	0x0101
        /*0792*/ 	.byte	0xff
	.zero		1


	//   ....[104]....
        /*0794*/ 	.word	0x00008ea0
        /*0798*/ 	.word	0x00000000
        /*079c*/ 	.word	0x00000050
        /*07a0*/ 	.short	0x010a
        /*07a2*/ 	.byte	0xff
	.zero		1


	//   ....[105]....
        /*07a4*/ 	.word	0x00008f70
        /*07a8*/ 	.word	0x00000000
        /*07ac*/ 	.word	0x00000050
        /*07b0*/ 	.short	0x010a
        /*07b2*/ 	.byte	0xff
	.zero		1


	//   ....[106]....
        /*07b4*/ 	.word	0x0000a2b0
        /*07b8*/ 	.word	0x0000004a
        /*07bc*/ 	.word	0x00000000
        /*07c0*/ 	.short	0x0101
        /*07c2*/ 	.byte	0xff
	.zero		1


	//   ....[107]....
        /*07c4*/ 	.word	0x0000a2d0
        /*07c8*/ 	.word	0x00000003
        /*07cc*/ 	.word	0x00000050
        /*07d0*/ 	.short	0x010a
        /*07d2*/ 	.byte	0xff
	.zero		1


	//   ....[108]....
        /*07d4*/ 	.word	0x0000a3a0
        /*07d8*/ 	.word	0x00000003
        /*07dc*/ 	.word	0x00000050
        /*07e0*/ 	.short	0x010a
        /*07e2*/ 	.byte	0xff
	.zero		1


	//   ....[109]....
        /*07e4*/ 	.word	0x0000a6f0
        /*07e8*/ 	.word	0x000000a6
        /*07ec*/ 	.word	0x00000000
        /*07f0*/ 	.short	0x0101
        /*07f2*/ 	.byte	0xff
	.zero		1


	//   ....[110]....
        /*07f4*/ 	.word	0x0000b720
        /*07f8*/ 	.word	0x00000000
        /*07fc*/ 	.word	0x00000000
        /*0800*/ 	.short	0x0101
        /*0802*/ 	.byte	0xff
	.zero		1


	//   ....[111]....
        /*0804*/ 	.word	0x0000b9b0
        /*0808*/ 	.word	0x000000ff
        /*080c*/ 	.word	0x00000000
        /*0810*/ 	.short	0x0101
        /*0812*/ 	.byte	0x04
	.zero		1


	//   ....[112]....
        /*0814*/ 	.word	0x0000b9d0
        /*0818*/ 	.word	0x00000003
        /*081c*/ 	.word	0x000000f0
        /*0820*/ 	.short	0x010a
        /*0822*/ 	.byte	0xff
	.zero		1


	//   ....[113]....
        /*0824*/ 	.word	0x0000ba30
        /*0828*/ 	.word	0x00000000
        /*082c*/ 	.word	0x00000028
        /*0830*/ 	.short	0x010a
        /*0832*/ 	.byte	0xff
	.zero		1


	//   ....[114]....
        /*0834*/ 	.word	0x0000ba90
        /*0838*/ 	.word	0x00000000
        /*083c*/ 	.word	0x00000028
        /*0840*/ 	.short	0x010a
        /*0842*/ 	.byte	0xff
	.zero		1


	//   ....[115]....
        /*0844*/ 	.word	0x0000bae0
        /*0848*/ 	.word	0x00000003
        /*084c*/ 	.word	0x000000a0
        /*0850*/ 	.short	0x010a
        /*0852*/ 	.byte	0xff
	.zero		1


	//   ....[116]....
        /*0854*/ 	.word	0x0000bb40
        /*0858*/ 	.word	0x00000000
        /*085c*/ 	.word	0x00000000
        /*0860*/ 	.short	0x010a
        /*0862*/ 	.byte	0xff
	.zero		1


	//   ....[117]....
        /*0864*/ 	.word	0x0000bba0
        /*0868*/ 	.word	0x00000000
        /*086c*/ 	.word	0x00000000
        /*0870*/ 	.short	0x010a
        /*0872*/ 	.byte	0xff
	.zero		1


	//   ....[118]....
        /*0874*/ 	.word	0x0000bc00
        /*0878*/ 	.word	0x00000000
        /*087c*/ 	.word	0x00000000
        /*0880*/ 	.short	0x010a
        /*0882*/ 	.byte	0xff
	.zero		1


	//   ....[119]....
        /*0884*/ 	.word	0x0000bc60
        /*0888*/ 	.word	0x00000000
        /*088c*/ 	.word	0x00000000
        /*0890*/ 	.short	0x010a
        /*0892*/ 	.byte	0xff
	.zero		1


	//   ....[120]....
        /*0894*/ 	.word	0x0000bcb0
        /*0898*/ 	.word	0x00000002
        /*089c*/ 	.word	0x000000e0
        /*08a0*/ 	.short	0x010a
        /*08a2*/ 	.byte	0xff
	.zero		1


	//   ....[121]....
        /*08a4*/ 	.word	0x0000bd10
        /*08a8*/ 	.word	0x00000002
        /*08ac*/ 	.word	0x000000b0
        /*08b0*/ 	.short	0x010a
        /*08b2*/ 	.byte	0xff
	.zero		1


	//   ....[122]....
        /*08b4*/ 	.word	0x0000bd60
        /*08b8*/ 	.word	0x00000002
        /*08bc*/ 	.word	0x000000a0
        /*08c0*/ 	.short	0x010a
        /*08c2*/ 	.byte	0xff
	.zero		1


	//   ....[123]....
        /*08c4*/ 	.word	0x0000bdc0
        /*08c8*/ 	.word	0x00000000
        /*08cc*/ 	.word	0x000000b0
        /*08d0*/ 	.short	0x010a
        /*08d2*/ 	.byte	0xff
	.zero		1


	//   ....[124]....
        /*08d4*/ 	.word	0x0000be20
        /*08d8*/ 	.word	0x00000000
        /*08dc*/ 	.word	0x00000008
        /*08e0*/ 	.short	0x010a
        /*08e2*/ 	.byte	0xff
	.zero		1


	//   ....[125]....
        /*08e4*/ 	.word	0x0000bf00
        /*08e8*/ 	.word	0x00000000
        /*08ec*/ 	.word	0x00000008
        /*08f0*/ 	.short	0x010a
        /*08f2*/ 	.byte	0xff
	.zero		1


	//   ....[126]....
        /*08f4*/ 	.word	0x0000bf50
        /*08f8*/ 	.word	0x00000000
        /*08fc*/ 	.word	0x000000a0
        /*0900*/ 	.short	0x010a
        /*0902*/ 	.byte	0xff
	.zero		1


	//   ....[127]....
        /*0904*/ 	.word	0x0000bfb0
        /*0908*/ 	.word	0x00000000
        /*090c*/ 	.word	0x000000d0
        /*0910*/ 	.short	0x010a
        /*0912*/ 	.byte	0xff
	.zero		1


	//   ....[128]....
        /*0914*/ 	.word	0x0000c010
        /*0918*/ 	.word	0x00000000
        /*091c*/ 	.word	0x00000000
        /*0920*/ 	.short	0x010a
        /*0922*/ 	.byte	0xff
	.zero		1


	//   ....[129]....
        /*0924*/ 	.word	0x0000c070
        /*0928*/ 	.word	0x00000000
        /*092c*/ 	.word	0x00000000
        /*0930*/ 	.short	0x010a
        /*0932*/ 	.byte	0xff
	.zero		1


	//   ....[130]....
        /*0934*/ 	.word	0x0000c0d0
        /*0938*/ 	.word	0x00000000
        /*093c*/ 	.word	0x00000100
        /*0940*/ 	.short	0x010a
        /*0942*/ 	.byte	0xff
	.zero		1


	//   ....[131]....
        /*0944*/ 	.word	0x0000c120
        /*0948*/ 	.word	0x0000000c
        /*094c*/ 	.word	0x000000a0
        /*0950*/ 	.short	0x010a
        /*0952*/ 	.byte	0xff
	.zero		1


	//   ....[132]....
        /*0954*/ 	.word	0x0000c180
        /*0958*/ 	.word	0x00000000
        /*095c*/ 	.word	0x00000098
        /*0960*/ 	.short	0x010a
        /*0962*/ 	.byte	0xff
	.zero		1


	//   ....[133]....
        /*0964*/ 	.word	0x0000c1e0
        /*0968*/ 	.word	0x00000000
        /*096c*/ 	.word	0x00000070
        /*0970*/ 	.short	0x010a
        /*0972*/ 	.byte	0xff
	.zero		1


	//   ....[134]....
        /*0974*/ 	.word	0x0000c240
        /*0978*/ 	.word	0x00000000
        /*097c*/ 	.word	0x00000078
        /*0980*/ 	.short	0x010a
        /*0982*/ 	.byte	0xff
	.zero		1


	//   ....[135]....
        /*0984*/ 	.word	0x0000c2a0
        /*0988*/ 	.word	0x00000000
        /*098c*/ 	.word	0x00000080
        /*0990*/ 	.short	0x010a
        /*0992*/ 	.byte	0xff
	.zero		1


	//   ....[136]....
        /*0994*/ 	.word	0x0000c300
        /*0998*/ 	.word	0x00000000
        /*099c*/ 	.word	0x00000088
        /*09a0*/ 	.short	0x010a
        /*09a2*/ 	.byte	0xff
	.zero		1


	//   ....[137]....
        /*09a4*/ 	.word	0x0000c360
        /*09a8*/ 	.word	0x00000000
        /*09ac*/ 	.word	0x00000070
        /*09b0*/ 	.short	0x010a
        /*09b2*/ 	.byte	0xff
	.zero		1


	//   ....[138]....
        /*09b4*/ 	.word	0x0000c3c0
        /*09b8*/ 	.word	0x00000000
        /*09bc*/ 	.word	0x00000078
        /*09c0*/ 	.short	0x010a
        /*09c2*/ 	.byte	0xff
	.zero		1


	//   ....[139]....
        /*09c4*/ 	.word	0x0000c420
        /*09c8*/ 	.word	0x00000000
        /*09cc*/ 	.word	0x00000080
        /*09d0*/ 	.short	0x010a
        /*09d2*/ 	.byte	0xff
	.zero		1


	//   ....[140]....
        /*09d4*/ 	.word	0x0000c470
        /*09d8*/ 	.word	0x00000003
        /*09dc*/ 	.word	0x000000a0
        /*09e0*/ 	.short	0x010a
        /*09e2*/ 	.byte	0xff
	.zero		1


	//   ....[141]....
        /*09e4*/ 	.word	0x0000c4d0
        /*09e8*/ 	.word	0x00000000
        /*09ec*/ 	.word	0x00000050
        /*09f0*/ 	.short	0x010a
        /*09f2*/ 	.byte	0xff
	.zero		1


	//   ....[142]....
        /*09f4*/ 	.word	0x0000c520
        /*09f8*/ 	.word	0x000000a6
        /*09fc*/ 	.word	0x000000c0
        /*0a00*/ 	.short	0x010a
        /*0a02*/ 	.byte	0xff
	.zero		1


	//   ....[143]....
        /*0a04*/ 	.word	0x0000c570
        /*0a08*/ 	.word	0x00000003
        /*0a0c*/ 	.word	0x00000050
        /*0a10*/ 	.short	0x010a
        /*0a12*/ 	.byte	0xff
	.zero		1


	//   ....[144]....
        /*0a14*/ 	.word	0x0000c5c0
        /*0a18*/ 	.word	0x00000000
        /*0a1c*/ 	.word	0x00000050
        /*0a20*/ 	.short	0x010a
        /*0a22*/ 	.byte	0xff
	.zero		1


	//   ....[145]....
        /*0a24*/ 	.word	0x0000c610
        /*0a28*/ 	.word	0x00000003
        /*0a2c*/ 	.word	0x00000050
        /*0a30*/ 	.short	0x010a
        /*0a32*/ 	.byte	0xff
	.zero		1


	//----- nvinfo : EIATTR_NUM_MBARRIERS
	.align		4
.L_47:
        /*0a34*/ 	.byte	0x03, 0x38
        /*0a36*/ 	.short	0x0021


	//----- nvinfo : EIATTR_EXIT_INSTR_OFFSETS
	.align		4
        /*0a38*/ 	.byte	0x04, 0x1c
        /*0a3a*/ 	.short	(.L_49 - .L_48)


	//   ....[0]....
.L_48:
        /*0a3c*/ 	.word	0x00002b70


	//   ....[1]....
        /*0a40*/ 	.word	0x00003060


	//   ....[2]....
        /*0a44*/ 	.word	0x000030c0


	//   ....[3]....
        /*0a48*/ 	.word	0x00004240


	//   ....[4]....
        /*0a4c*/ 	.word	0x000053a0


	//   ....[5]....
        /*0a50*/ 	.word	0x000053e0


	//   ....[6]....
        /*0a54*/ 	.word	0x0000b8a0


	//   ....[7]....
        /*0a58*/ 	.word	0x0000b920


	//   ....[8]....
        /*0a5c*/ 	.word	0x0000b950


	//   ....[9]....
        /*0a60*/ 	.word	0x0000b9c0


	//----- nvinfo : EIATTR_MAX_THREADS
	.align		4
.L_49:
        /*0a64*/ 	.byte	0x04, 0x05
        /*0a66*/ 	.short	(.L_51 - .L_50)
.L_50:
        /*0a68*/ 	.word	0x00000100
        /*0a6c*/ 	.word	0x00000001
        /*0a70*/ 	.word	0x00000001


	//----- nvinfo : EIATTR_CRS_STACK_SIZE
	.align		4
.L_51:
        /*0a74*/ 	.byte	0x04, 0x1e
        /*0a76*/ 	.short	(.L_53 - .L_52)
.L_52:
        /*0a78*/ 	.word	0x00000000


	//----- nvinfo : EIATTR_CBANK_PARAM_SIZE
	.align		4
.L_53:
        /*0a7c*/ 	.byte	0x03, 0x19
        /*0a7e*/ 	.short	0x0800


	//----- nvinfo : EIATTR_PARAM_CBANK
	.align		4
        /*0a80*/ 	.byte	0x04, 0x0a
        /*0a82*/ 	.short	(.L_55 - .L_54)
	.align		4
.L_54:
        /*0a84*/ 	.word	index@(.nv.constant0._ZN7cutlass13device_kernelINS_4gemm6kernel13GemmUniversalIN4cute5tupleIJiiiiEEENS1_10collective13CollectiveMmaINS1_35MainloopSm100TmaUmmaWarpSpecializedILi5ELi2ELi2ENS5_IJNS4_1CILi2EEESB_NSA_ILi1EEEEEEEENS5_IJNSA_ILi256EEESF_NSA_ILi32EEEEEENS_6half_tENS5_IJlSC_lEEESI_SJ_NS4_8TiledMMAINS4_8MMA_AtomIJNS4_26SM100_MMA_F16BF16_2x1SM_SSISI_SI_fLi256ELi256ELNS4_4UMMA5MajorE0ELSO_0ELNSN_7ScaleInE0ELSP_0EEEEEENS4_6LayoutINS5_IJSC_SC_SC_EEENS5_IJNSA_ILi0EEESU_SU_EEEEENS5_IJNS4_10UnderscoreESX_SX_EEEEENS4_28SM100_TMA_2SM_LOAD_MULTICASTENS4_14ComposedLayoutINS4_7SwizzleILi2ELi4ELi3EEENS4_18smem_ptr_flag_bitsILi16EEENSS_INS5_IJNSA_ILi8EEESG_EEENS5_IJSG_SC_EEEEEEEvNS4_8identityENS4_18SM100_TMA_2SM_LOADES1A_vS1B_EENS_8epilogue10collective18CollectiveEpilogueINS1E_23Sm100TmaWarpSpecializedILi4ELi2ELi64ELb1ELb0EEEJNS5_IJNSA_ILi128EEESF_SG_EEENS5_IJNSS_IS1J_SC_EENSS_INSA_ILi64EEESC_EEEEESI_SJ_SI_SJ_NS1E_6fusion15FusionCallbacksIS1I_NS1P_17LinearCombinationISI_fSI_fLNS_15FloatRoundStyleE2EEES1K_S1O_JEEENS4_5SM1004TMEM4LOAD26SM100_TMEM_LOAD_32dp32b64xENS4_13SM90_TMA_LOADENS11_INS12_ILi3ELi4ELi3EEES15_NSS_INS5_IJS16_S1M_EEENS5_IJS1M_SC_EEEEEEENS4_39AutoVectorizingCopyWithAssumedAlignmentILi128EEENS4_14SM90_TMA_STOREES24_S26_S26_EEEvvEEEEvNT_6ParamsE)
        /*0a88*/ 	.short	0x0380
        /*0a8a*/ 	.short	0x0800


	//----- nvinfo : EIATTR_SW_WAR
	.align		4
.L_55:
        /*0a8c*/ 	.byte	0x04, 0x36
        /*0a8e*/ 	.short	(.L_57 - .L_56)
.L_56:
        /*0a90*/ 	.word	0x00000008
.L_57:


//--------------------- .nv.callgraph             --------------------------
	.section	.nv.callgraph,"",@"SHT_CUDA_CALLGRAPH"
	.align	4
	.sectionentsize	8
	.align		4
        /*0000*/ 	.word	0x00000000
	.align		4
        /*0004*/ 	.word	0xffffffff
	.align		4
        /*0008*/ 	.word	index@(_ZN7cutlass13device_kernelINS_4gemm6kernel13GemmUniversalIN4cute5tupleIJiiiiEEENS1_10collective13CollectiveMmaINS1_35MainloopSm100TmaUmmaWarpSpecializedILi5ELi2ELi2ENS5_IJNS4_1CILi2EEESB_NSA_ILi1EEEEEEEENS5_IJNSA_ILi256EEESF_NSA_ILi32EEEEEENS_6half_tENS5_IJlSC_lEEESI_SJ_NS4_8TiledMMAINS4_8MMA_AtomIJNS4_26SM100_MMA_F16BF16_2x1SM_SSISI_SI_fLi256ELi256ELNS4_4UMMA5MajorE0ELSO_0ELNSN_7ScaleInE0ELSP_0EEEEEENS4_6LayoutINS5_IJSC_SC_SC_EEENS5_IJNSA_ILi0EEESU_SU_EEEEENS5_IJNS4_10UnderscoreESX_SX_EEEEENS4_28SM100_TMA_2SM_LOAD_MULTICASTENS4_14ComposedLayoutINS4_7SwizzleILi2ELi4ELi3EEENS4_18smem_ptr_flag_bitsILi16EEENSS_INS5_IJNSA_ILi8EEESG_EEENS5_IJSG_SC_EEEEEEEvNS4_8identityENS4_18SM100_TMA_2SM_LOADES1A_vS1B_EENS_8epilogue10collective18CollectiveEpilogueINS1E_23Sm100TmaWarpSpecializedILi4ELi2ELi64ELb1ELb0EEEJNS5_IJNSA_ILi128EEESF_SG_EEENS5_IJNSS_IS1J_SC_EENSS_INSA_ILi64EEESC_EEEEESI_SJ_SI_SJ_NS1E_6fusion15FusionCallbacksIS1I_NS1P_17LinearCombinationISI_fSI_fLNS_15FloatRoundStyleE2EEES1K_S1O_JEEENS4_5SM1004TMEM4LOAD26SM100_TMEM_LOAD_32dp32b64xENS4_13SM90_TMA_LOADENS11_INS12_ILi3ELi4ELi3EEES15_NSS_INS5_IJS16_S1M_EEENS5_IJS1M_SC_EEEEEEENS4_39AutoVectorizingCopyWithAssumedAlignmentILi128EEENS4_14SM90_TMA_STOREES24_S26_S26_EEEvvEEEEvNT_6ParamsE)
	.align		4
        /*000c*/ 	.word	index@(__assertfail)
	.align		4
        /*0010*/ 	.word	0x00000000
	.align		4
        /*0014*/ 	.word	0xfffffffe
	.align		4
        /*0018*/ 	.word	0x00000000
	.align		4
        /*001c*/ 	.word	0xfffffffd
	.align		4
        /*0020*/ 	.word	0x00000000
	.align		4
        /*0024*/ 	.word	0xfffffffc


//--------------------- .nv.constant4             --------------------------
	.section	.nv.constant4,"a",@progbits
	.align	8
	.align		8
.nv.constant4:
        /*0000*/ 	.dword	__assertfail
	.align		8
        /*0008*/ 	.dword	__unnamed_1
	.align		8
        /*0010*/ 	.dword	__unnamed_2
	.align		8
        /*0018*/ 	.dword	_ZN39_INTERNAL_3e9d1f42_4_k_cu_c7a40f13_70134cuda3std3__45__cpo5beginE
	.align		8
        /*0020*/ 	.dword	_ZN39_INTERNAL_3e9d1f42_4_k_cu_c7a40f13_70134cuda3std3__45__cpo3endE
	.align		8
        /*0028*/ 	.dword	_ZN39_INTERNAL_3e9d1f42_4_k_cu_c7a40f13_70134cuda3std3__45__cpo6cbeginE
	.align		8
        /*0030*/ 	.dword	_ZN39_INTERNAL_3e9d1f42_4_k_cu_c7a40f13_70134cuda3std3__45__cpo4cendE
	.align		8
        /*0038*/ 	.dword	_ZN39_INTERNAL_3e9d1f42_4_k_cu_c7a40f13_70134cuda3std3__441_GLOBAL__N__3e9d1f42_4_k_cu_c7a40f13_70136ignoreE
	.align		8
        /*0040*/ 	.dword	_ZN39_INTERNAL_3e9d1f42_4_k_cu_c7a40f13_70134cuda3std3__419piecewise_constructE
	.align		8
        /*0048*/ 	.dword	_ZN39_INTERNAL_3e9d1f42_4_k_cu_c7a40f13_70134cuda3std3__48in_placeE
	.align		8
        /*0050*/ 	.dword	_ZN39_INTERNAL_3e9d1f42_4_k_cu_c7a40f13_70134cuda3std6ranges3__45__cpo4swapE
	.align		8
        /*0058*/ 	.dword	_ZN39_INTERNAL_3e9d1f42_4_k_cu_c7a40f13_70134cuda3std6ranges3__45__cpo9iter_moveE
	.align		8
        /*0060*/ 	.dword	_ZN39_INTERNAL_3e9d1f42_4_k_cu_c7a40f13_70134cute7productE
	.align		8
        /*0068*/ 	.dword	_ZN39_INTERNAL_3e9d1f42_4_k_cu_c7a40f13_70134cute1_E
	.align		8
        /*0070*/ 	.dword	$str$25
	.align		8
        /*0078*/ 	.dword	$str$26
	.align		8
        /*0080*/ 	.dword	$str$27
	.align		8
        /*0088*/ 	.dword	$str$28


//--------------------- .text._ZN7cutlass13device_kernelINS_4gemm6kernel13GemmUniversalIN4cute5tupleIJiiiiEEENS1_10collective13CollectiveMmaINS1_35MainloopSm100TmaUmmaWarpSpecializedILi5ELi2ELi2ENS5_IJNS4_1CILi2EEESB_NSA_ILi1EEEEEEEENS5_IJNSA_ILi256EEESF_NSA_ILi32EEEEEENS_6half_tENS5_IJlSC_lEEESI_SJ_NS4_8TiledMMAINS4_8MMA_AtomIJNS4_26SM100_MMA_F16BF16_2x1SM_SSISI_SI_fLi256ELi256ELNS4_4UMMA5MajorE0ELSO_0ELNSN_7ScaleInE0ELSP_0EEEEEENS4_6LayoutINS5_IJSC_SC_SC_EEENS5_IJNSA_ILi0EEESU_SU_EEEEENS5_IJNS4_10UnderscoreESX_SX_EEEEENS4_28SM100_TMA_2SM_LOAD_MULTICASTENS4_14ComposedLayoutINS4_7SwizzleILi2ELi4ELi3EEENS4_18smem_ptr_flag_bitsILi16EEENSS_INS5_IJNSA_ILi8EEESG_EEENS5_IJSG_SC_EEEEEEEvNS4_8identityENS4_18SM100_TMA_2SM_LOADES1A_vS1B_EENS_8epilogue10collective18CollectiveEpilogueINS1E_23Sm100TmaWarpSpecializedILi4ELi2ELi64ELb1ELb0EEEJNS5_IJNSA_ILi128EEESF_SG_EEENS5_IJNSS_IS1J_SC_EENSS_INSA_ILi64EEESC_EEEEESI_SJ_SI_SJ_NS1E_6fusion15FusionCallbacksIS1I_NS1P_17LinearCombinationISI_fSI_fLNS_15FloatRoundStyleE2EEES1K_S1O_JEEENS4_5SM1004TMEM4LOAD26SM100_TMEM_LOAD_32dp32b64xENS4_13SM90_TMA_LOADENS11_INS12_ILi3ELi4ELi3EEES15_NSS_INS5_IJS16_S1M_EEENS5_IJS1M_SC_EEEEEEENS4_39AutoVectorizingCopyWithAssumedAlignmentILi128EEENS4_14SM90_TMA_STOREES24_S26_S26_EEEvvEEEEvNT_6ParamsE --------------------------
	.section	.text._ZN7cutlass13device_kernelINS_4gemm6kernel13GemmUniversalIN4cute5tupleIJiiiiEEENS1_10collective13CollectiveMmaINS1_35MainloopSm100TmaUmmaWarpSpecializedILi5ELi2ELi2ENS5_IJNS4_1CILi2EEESB_NSA_ILi1EEEEEEEENS5_IJNSA_ILi256EEESF_NSA_ILi32EEEEEENS_6half_tENS5_IJlSC_lEEESI_SJ_NS4_8TiledMMAINS4_8MMA_AtomIJNS4_26SM100_MMA_F16BF16_2x1SM_SSISI_SI_fLi256ELi256ELNS4_4UMMA5MajorE0ELSO_0ELNSN_7ScaleInE0ELSP_0EEEEEENS4_6LayoutINS5_IJSC_SC_SC_EEENS5_IJNSA_ILi0EEESU_SU_EEEEENS5_IJNS4_10UnderscoreESX_SX_EEEEENS4_28SM100_TMA_2SM_LOAD_MULTICASTENS4_14ComposedLayoutINS4_7SwizzleILi2ELi4ELi3EEENS4_18smem_ptr_flag_bitsILi16EEENSS_INS5_IJNSA_ILi8EEESG_EEENS5_IJSG_SC_EEEEEEEvNS4_8identityENS4_18SM100_TMA_2SM_LOADES1A_vS1B_EENS_8epilogue10collective18CollectiveEpilogueINS1E_23Sm100TmaWarpSpecializedILi4ELi2ELi64ELb1ELb0EEEJNS5_IJNSA_ILi128EEESF_SG_EEENS5_IJNSS_IS1J_SC_EENSS_INSA_ILi64EEESC_EEEEESI_SJ_SI_SJ_NS1E_6fusion15FusionCallbacksIS1I_NS1P_17LinearCombinationISI_fSI_fLNS_15FloatRoundStyleE2EEES1K_S1O_JEEENS4_5SM1004TMEM4LOAD26SM100_TMEM_LOAD_32dp32b64xENS4_13SM90_TMA_LOADENS11_INS12_ILi3ELi4ELi3EEES15_NSS_INS5_IJS16_S1M_EEENS5_IJS1M_SC_EEEEEEENS4_39AutoVectorizingCopyWithAssumedAlignmentILi128EEENS4_14SM90_TMA_STOREES24_S26_S26_EEEvvEEEEvNT_6ParamsE,"ax",@progbits
	.align	128
.text._ZN7cutlass13device_kernelINS_4gemm6kernel13GemmUniversalIN4cute5tupleIJiiiiEEENS1_10collective13CollectiveMmaINS1_35MainloopSm100TmaUmmaWarpSpecializedILi5ELi2ELi2ENS5_IJNS4_1CILi2EEESB_NSA_ILi1EEEEEEEENS5_IJNSA_ILi256EEESF_NSA_ILi32EEEEEENS_6half_tENS5_IJlSC_lEEESI_SJ_NS4_8TiledMMAINS4_8MMA_AtomIJNS4_26SM100_MMA_F16BF16_2x1SM_SSISI_SI_fLi256ELi256ELNS4_4UMMA5MajorE0ELSO_0ELNSN_7ScaleInE0ELSP_0EEEEEENS4_6LayoutINS5_IJSC_SC_SC_EEENS5_IJNSA_ILi0EEESU_SU_EEEEENS5_IJNS4_10UnderscoreESX_SX_EEEEENS4_28SM100_TMA_2SM_LOAD_MULTICASTENS4_14ComposedLayoutINS4_7SwizzleILi2ELi4ELi3EEENS4_18smem_ptr_flag_bitsILi16EEENSS_INS5_IJNSA_ILi8EEESG_EEENS5_IJSG_SC_EEEEEEEvNS4_8identityENS4_18SM100_TMA_2SM_LOADES1A_vS1B_EENS_8epilogue10collective18CollectiveEpilogueINS1E_23Sm100TmaWarpSpecializedILi4ELi2ELi64ELb1ELb0EEEJNS5_IJNSA_ILi128EEESF_SG_EEENS5_IJNSS_IS1J_SC_EENSS_INSA_ILi64EEESC_EEEEESI_SJ_SI_SJ_NS1E_6fusion15FusionCallbacksIS1I_NS1P_17LinearCombinationISI_fSI_fLNS_15FloatRoundStyleE2EEES1K_S1O_JEEENS4_5SM1004TMEM4LOAD26SM100_TMEM_LOAD_32dp32b64xENS4_13SM90_TMA_LOADENS11_INS12_ILi3ELi4ELi3EEES15_NSS_INS5_IJS16_S1M_EEENS5_IJS1M_SC_EEEEEEENS4_39AutoVectorizingCopyWithAssumedAlignmentILi128EEENS4_14SM90_TMA_STOREES24_S26_S26_EEEvvEEEEvNT_6ParamsE:
        .type           _ZN7cutlass13device_kernelINS_4gemm6kernel13GemmUniversalIN4cute5tupleIJiiiiEEENS1_10collective13CollectiveMmaINS1_35MainloopSm100TmaUmmaWarpSpecializedILi5ELi2ELi2ENS5_IJNS4_1CILi2EEESB_NSA_ILi1EEEEEEEENS5_IJNSA_ILi256EEESF_NSA_ILi32EEEEEENS_6half_tENS5_IJlSC_lEEESI_SJ_NS4_8TiledMMAINS4_8MMA_AtomIJNS4_26SM100_MMA_F16BF16_2x1SM_SSISI_SI_fLi256ELi256ELNS4_4UMMA5MajorE0ELSO_0ELNSN_7ScaleInE0ELSP_0EEEEEENS4_6LayoutINS5_IJSC_SC_SC_EEENS5_IJNSA_ILi0EEESU_SU_EEEEENS5_IJNS4_10UnderscoreESX_SX_EEEEENS4_28SM100_TMA_2SM_LOAD_MULTICASTENS4_14ComposedLayoutINS4_7SwizzleILi2ELi4ELi3EEENS4_18smem_ptr_flag_bitsILi16EEENSS_INS5_IJNSA_ILi8EEESG_EEENS5_IJSG_SC_EEEEEEEvNS4_8identityENS4_18SM100_TMA_2SM_LOADES1A_vS1B_EENS_8epilogue10collective18CollectiveEpilogueINS1E_23Sm100TmaWarpSpecializedILi4ELi2ELi64ELb1ELb0EEEJNS5_IJNSA_ILi128EEESF_SG_EEENS5_IJNSS_IS1J_SC_EENSS_INSA_ILi64EEESC_EEEEESI_SJ_SI_SJ_NS1E_6fusion15FusionCallbacksIS1I_NS1P_17LinearCombinationISI_fSI_fLNS_15FloatRoundStyleE2EEES1K_S1O_JEEENS4_5SM1004TMEM4LOAD26SM100_TMEM_LOAD_32dp32b64xENS4_13SM90_TMA_LOADENS11_INS12_ILi3ELi4ELi3EEES15_NSS_INS5_IJS16_S1M_EEENS5_IJS1M_SC_EEEEEEENS4_39AutoVectorizingCopyWithAssumedAlignmentILi128EEENS4_14SM90_TMA_STOREES24_S26_S26_EEEvvEEEEvNT_6ParamsE,@function
        .size           _ZN7cutlass13device_kernelINS_4gemm6kernel13GemmUniversalIN4cute5tupleIJiiiiEEENS1_10collective13CollectiveMmaINS1_35MainloopSm100TmaUmmaWarpSpecializedILi5ELi2ELi2ENS5_IJNS4_1CILi2EEESB_NSA_ILi1EEEEEEEENS5_IJNSA_ILi256EEESF_NSA_ILi32EEEEEENS_6half_tENS5_IJlSC_lEEESI_SJ_NS4_8TiledMMAINS4_8MMA_AtomIJNS4_26SM100_MMA_F16BF16_2x1SM_SSISI_SI_fLi256ELi256ELNS4_4UMMA5MajorE0ELSO_0ELNSN_7ScaleInE0ELSP_0EEEEEENS4_6LayoutINS5_IJSC_SC_SC_EEENS5_IJNSA_ILi0EEESU_SU_EEEEENS5_IJNS4_10UnderscoreESX_SX_EEEEENS4_28SM100_TMA_2SM_LOAD_MULTICASTENS4_14ComposedLayoutINS4_7SwizzleILi2ELi4ELi3EEENS4_18smem_ptr_flag_bitsILi16EEENSS_INS5_IJNSA_ILi8EEESG_EEENS5_IJSG_SC_EEEEEEEvNS4_8identityENS4_18SM100_TMA_2SM_LOADES1A_vS1B_EENS_8epilogue10collective18CollectiveEpilogueINS1E_23Sm100TmaWarpSpecializedILi4ELi2ELi64ELb1ELb0EEEJNS5_IJNSA_ILi128EEESF_SG_EEENS5_IJNSS_IS1J_SC_EENSS_INSA_ILi64EEESC_EEEEESI_SJ_SI_SJ_NS1E_6fusion15FusionCallbacksIS1I_NS1P_17LinearCombinationISI_fSI_fLNS_15FloatRoundStyleE2EEES1K_S1O_JEEENS4_5SM1004TMEM4LOAD26SM100_TMEM_LOAD_32dp32b64xENS4_13SM90_TMA_LOADENS11_INS12_ILi3ELi4ELi3EEES15_NSS_INS5_IJS16_S1M_EEENS5_IJS1M_SC_EEEEEEENS4_39AutoVectorizingCopyWithAssumedAlignmentILi128EEENS4_14SM90_TMA_STOREES24_S26_S26_EEEvvEEEEvNT_6ParamsE,(.L_x_194 - _ZN7cutlass13device_kernelINS_4gemm6kernel13GemmUniversalIN4cute5tupleIJiiiiEEENS1_10collective13CollectiveMmaINS1_35MainloopSm100TmaUmmaWarpSpecializedILi5ELi2ELi2ENS5_IJNS4_1CILi2EEESB_NSA_ILi1EEEEEEEENS5_IJNSA_ILi256EEESF_NSA_ILi32EEEEEENS_6half_tENS5_IJlSC_lEEESI_SJ_NS4_8TiledMMAINS4_8MMA_AtomIJNS4_26SM100_MMA_F16BF16_2x1SM_SSISI_SI_fLi256ELi256ELNS4_4UMMA5MajorE0ELSO_0ELNSN_7ScaleInE0ELSP_0EEEEEENS4_6LayoutINS5_IJSC_SC_SC_EEENS5_IJNSA_ILi0EEESU_SU_EEEEENS5_IJNS4_10UnderscoreESX_SX_EEEEENS4_28SM100_TMA_2SM_LOAD_MULTICASTENS4_14ComposedLayoutINS4_7SwizzleILi2ELi4ELi3EEENS4_18smem_ptr_flag_bitsILi16EEENSS_INS5_IJNSA_ILi8EEESG_EEENS5_IJSG_SC_EEEEEEEvNS4_8identityENS4_18SM100_TMA_2SM_LOADES1A_vS1B_EENS_8epilogue10collective18CollectiveEpilogueINS1E_23Sm100TmaWarpSpecializedILi4ELi2ELi64ELb1ELb0EEEJNS5_IJNSA_ILi128EEESF_SG_EEENS5_IJNSS_IS1J_SC_EENSS_INSA_ILi64EEESC_EEEEESI_SJ_SI_SJ_NS1E_6fusion15FusionCallbacksIS1I_NS1P_17LinearCombinationISI_fSI_fLNS_15FloatRoundStyleE2EEES1K_S1O_JEEENS4_5SM1004TMEM4LOAD26SM100_TMEM_LOAD_32dp32b64xENS4_13SM90_TMA_LOADENS11_INS12_ILi3ELi4ELi3EEES15_NSS_INS5_IJS16_S1M_EEENS5_IJS1M_SC_EEEEEEENS4_39AutoVectorizingCopyWithAssumedAlignmentILi128EEENS4_14SM90_TMA_STOREES24_S26_S26_EEEvvEEEEvNT_6ParamsE)
        .other          _ZN7cutlass13device_kernelINS_4gemm6kernel13GemmUniversalIN4cute5tupleIJiiiiEEENS1_10collective13CollectiveMmaINS1_35MainloopSm100TmaUmmaWarpSpecializedILi5ELi2ELi2ENS5_IJNS4_1CILi2EEESB_NSA_ILi1EEEEEEEENS5_IJNSA_ILi256EEESF_NSA_ILi32EEEEEENS_6half_tENS5_IJlSC_lEEESI_SJ_NS4_8TiledMMAINS4_8MMA_AtomIJNS4_26SM100_MMA_F16BF16_2x1SM_SSISI_SI_fLi256ELi256ELNS4_4UMMA5MajorE0ELSO_0ELNSN_7ScaleInE0ELSP_0EEEEEENS4_6LayoutINS5_IJSC_SC_SC_EEENS5_IJNSA_ILi0EEESU_SU_EEEEENS5_IJNS4_10UnderscoreESX_SX_EEEEENS4_28SM100_TMA_2SM_LOAD_MULTICASTENS4_14ComposedLayoutINS4_7SwizzleILi2ELi4ELi3EEENS4_18smem_ptr_flag_bitsILi16EEENSS_INS5_IJNSA_ILi8EEESG_EEENS5_IJSG_SC_EEEEEEEvNS4_8identityENS4_18SM100_TMA_2SM_LOADES1A_vS1B_EENS_8epilogue10collective18CollectiveEpilogueINS1E_23Sm100TmaWarpSpecializedILi4ELi2ELi64ELb1ELb0EEEJNS5_IJNSA_ILi128EEESF_SG_EEENS5_IJNSS_IS1J_SC_EENSS_INSA_ILi64EEESC_EEEEESI_SJ_SI_SJ_NS1E_6fusion15FusionCallbacksIS1I_NS1P_17LinearCombinationISI_fSI_fLNS_15FloatRoundStyleE2EEES1K_S1O_JEEENS4_5SM1004TMEM4LOAD26SM100_TMEM_LOAD_32dp32b64xENS4_13SM90_TMA_LOADENS11_INS12_ILi3ELi4ELi3EEES15_NSS_INS5_IJS16_S1M_EEENS5_IJS1M_SC_EEEEEEENS4_39AutoVectorizingCopyWithAssumedAlignmentILi128EEENS4_14SM90_TMA_STOREES24_S26_S26_EEEvvEEEEvNT_6ParamsE,@"STO_CUDA_ENTRY STV_DEFAULT"
_ZN7cutlass13device_kernelINS_4gemm6kernel13GemmUniversalIN4cute5tupleIJiiiiEEENS1_10collective13CollectiveMmaINS1_35MainloopSm100TmaUmmaWarpSpecializedILi5ELi2ELi2ENS5_IJNS4_1CILi2EEESB_NSA_ILi1EEEEEEEENS5_IJNSA_ILi256EEESF_NSA_ILi32EEEEEENS_6half_tENS5_IJlSC_lEEESI_SJ_NS4_8TiledMMAINS4_8MMA_AtomIJNS4_26SM100_MMA_F16BF16_2x1SM_SSISI_SI_fLi256ELi256ELNS4_4UMMA5MajorE0ELSO_0ELNSN_7ScaleInE0ELSP_0EEEEEENS4_6LayoutINS5_IJSC_SC_SC_EEENS5_IJNSA_ILi0EEESU_SU_EEEEENS5_IJNS4_10UnderscoreESX_SX_EEEEENS4_28SM100_TMA_2SM_LOAD_MULTICASTENS4_14ComposedLayoutINS4_7SwizzleILi2ELi4ELi3EEENS4_18smem_ptr_flag_bitsILi16EEENSS_INS5_IJNSA_ILi8EEESG_EEENS5_IJSG_SC_EEEEEEEvNS4_8identityENS4_18SM100_TMA_2SM_LOADES1A_vS1B_EENS_8epilogue10collective18CollectiveEpilogueINS1E_23Sm100TmaWarpSpecializedILi4ELi2ELi64ELb1ELb0EEEJNS5_IJNSA_ILi128EEESF_SG_EEENS5_IJNSS_IS1J_SC_EENSS_INSA_ILi64EEESC_EEEEESI_SJ_SI_SJ_NS1E_6fusion15FusionCallbacksIS1I_NS1P_17LinearCombinationISI_fSI_fLNS_15FloatRoundStyleE2EEES1K_S1O_JEEENS4_5SM1004TMEM4LOAD26SM100_TMEM_LOAD_32dp32b64xENS4_13SM90_TMA_LOADENS11_INS12_ILi3ELi4ELi3EEES15_NSS_INS5_IJS16_S1M_EEENS5_IJS1M_SC_EEEEEEENS4_39AutoVectorizingCopyWithAssumedAlignmentILi128EEENS4_14SM90_TMA_STOREES24_S26_S26_EEEvvEEEEvNT_6ParamsE:
[----:B------:R-:W1:Y:S01]  /*0000*/  LDC R1, c[0x0][0x37c] ;  /* 0x0000df00ff017b82 */ /* 0x000e620000000800 */
[----:B------:R-:W2:Y:S01]  /*0010*/  S2R R160, SR_TID.X ;  /* 0x0000000000a07919 */ /* 0x000ea20000002100 */
[----:B------:R-:W3:Y:S06]  /*0020*/  LDCU.64 UR8, c[0x0][0x890] ;  /* 0x00011200ff0877ac */ /* 0x000eec0008000a00 */
[----:B------:R-:W4:Y:S01]  /*0030*/  S2UR UR47, SR_CgaCtaId ;  /* 0x00000000002f79c3 */ /* 0x000f220000008800 */
[----:B------:R-:W-:Y:S02]  /*0040*/  PRMT R146, RZ, 0x7610, R146 ;  /* 0x00007610ff927816 */ /* 0x000fe40000000092 */
[----:B------:R-:W-:Y:S01]  /*0050*/  ELECT P1, URZ, PT ;  /* 0x0000000000ff782f */ /* 0x000fe20003820000 */
[----:B---3--:R-:W-:-:S04]  /*0060*/  UISETP.NE.U32.AND UP0, UPT, UR8, URZ, UPT ;  /* 0x000000ff0800728c */ /* 0x008fc8000bf05070 */
[----:B------:R-:W-:Y:S02]  /*0070*/  UISETP.NE.AND.EX UP0, UPT, UR9, URZ, UPT, UP0 ;  /* 0x000000ff0900728c */ /* 0x000fe4000bf05300 */
[----:B----4-:R-:W-:Y:S02]  /*0080*/  ULOP3.LUT UR33, UR47, 0x1, URZ, 0xc0, !UPT ;  /* 0x000000012f217892 */ /* 0x010fe4000f8ec0ff */
[----:B------:R-:W-:Y:S01]  /*0090*/  ULOP3.LUT UR34, UR47, 0x1, URZ, 0x3c, !UPT ;  /* 0x000000012f227892 */ /* 0x000fe2000f8e3cff */
[----:B--2---:R-:W-:-:S05]  /*00a0*/  SHF.R.U32.HI R147, RZ, 0x5, R160 ;  /* 0x00000005ff937819 */ /* 0x004fca00000116a0 */
[----:B------:R-:W2:Y:S02]  /*00b0*/  SHFL.IDX PT, R0, R147, RZ, 0x1f ;  /* 0x00001fff93007589 */ /* 0x000ea400000e0000 */
[----:B--2---:R-:W-:Y:S01]  /*00c0*/  R2UR UR17, R0 ;  /* 0x00000000001172ca */ /* 0x004fe200000e0000 */
[----:B-1----:R-:W-:-:S14]  /*00d0*/  BRA.U UP0, `(.L_x_0) ;  /* 0x0000000100307547 */ /* 0x002fdc000b800000 */
[----:B------:R-:W1:Y:S02]  /*00e0*/  LDCU.64 UR4, c[0x0][0x888] ;  /* 0x00011100ff0477ac */ /* 0x000e640008000a00 */
[----:B-1----:R-:W-:-:S04]  /*00f0*/  UISETP.NE.U32.AND UP0, UPT, UR4, URZ, UPT ;  /* 0x000000ff0400728c */ /* 0x002fc8000bf05070 */
[----:B------:R-:W-:-:S09]  /*0100*/  UISETP.NE.AND.EX UP0, UPT, UR5, URZ, UPT, UP0 ;  /* 0x000000ff0500728c */ /* 0x000fd2000bf05300 */
[----:B------:R-:W-:Y:S05]  /*0110*/  BRA.U !UP0, `(.L_x_1) ;  /* 0x0000000108147547 */ /* 0x000fea000b800000 */
[----:B------:R-:W1:Y:S01]  /*0120*/  LDC.64 R2, c[0x0][0x888] ;  /* 0x00022200ff027b82 */ /* 0x000e620000000a00 */
[----:B------:R-:W1:Y:S02]  /*0130*/  LDCU.64 UR4, c[0x0][0x358] ;  /* 0x00006b00ff0477ac */ /* 0x000e640008000a00 */
[----:B-1----:R1:W5:Y:S01]  /*0140*/  LDG.E R73, desc[UR4][R2.64] ;  /* 0x0000000402497981 */ /* 0x002362000c1e1900 */
[----:B------:R-:W-:Y:S01]  /*0150*/  HFMA2 R146, -RZ, RZ, 0, 5.9604644775390625e-08 ;  /* 0x00000001ff927431 */ /* 0x000fe200000001ff */
[----:B------:R-:W-:Y:S05]  /*0160*/  BRA `(.L_x_0) ;  /* 0x00000000000c7947 */ /* 0x000fea0003800000 */
.L_x_1:
[----:B------:R-:W1:Y:S01]  /*0170*/  LDCU UR4, c[0x0][0x880] ;  /* 0x00011000ff0477ac */ /* 0x000e620008000800 */
[----:B------:R-:W-:Y:S01]  /*0180*/  HFMA2 R146, -RZ, RZ, 0, 5.9604644775390625e-08 ;  /* 0x00000001ff927431 */ /* 0x000fe200000001ff */
[----:B-1----:R-:W-:-:S07]  /*0190*/  MOV R73, UR4 ;  /* 0x0000000400497c02 */ /* 0x002fce0008000f00 */
.L_x_0:
[----:B------:R-:W2:Y:S02]  /*01a0*/  LDCU.64 UR4, c[0x0][0x8b0] ;  /* 0x00011600ff0477ac */ /* 0x000ea40008000a00 */
[----:B--2---:R-:W-:-:S04]  /*01b0*/  UISETP.NE.U32.AND UP0, UPT, UR4, URZ, UPT ;  /* 0x000000ff0400728c */ /* 0x004fc8000bf05070 */
[----:B------:R-:W-:-:S09]  /*01c0*/  UISETP.NE.AND.EX UP0, UPT, UR5, URZ, UPT, UP0 ;  /* 0x000000ff0500728c */ /* 0x000fd2000bf05300 */
[----:B------:R-:W-:Y:S05]  /*01d0*/  BRA.U UP0, `(.L_x_2) ;  /* 0x0000000100287547 */ /* 0x000fea000b800000 */
[----:B------:R-:W2:Y:S02]  /*01e0*/  LDCU.64 UR4, c[0x0][0x8a8] ;  /* 0x00011500ff0477ac */ /* 0x000ea40008000a00 */
[----:B--2---:R-:W-:-:S04]  /*01f0*/  UISETP.NE.U32.AND UP0, UPT, UR4, URZ, UPT ;  /* 0x000000ff0400728c */ /* 0x004fc8000bf05070 */
[----:B------:R-:W-:-:S09]  /*0200*/  UISETP.NE.AND.EX UP0, UPT, UR5, URZ, UPT, UP0 ;  /* 0x000000ff0500728c */ /* 0x000fd2000bf05300 */
[----:B------:R-:W-:Y:S05]  /*0210*/  BRA.U !UP0, `(.L_x_3) ;  /* 0x0000000108107547 */ /* 0x000fea000b800000 */
[----:B------:R-:W2:Y:S01]  /*0220*/  LDC.64 R70, c[0x0][0x8a8] ;  /* 0x00022a00ff467b82 */ /* 0x000ea20000000a00 */
[----:B------:R-:W2:Y:S02]  /*0230*/  LDCU.64 UR4, c[0x0][0x358] ;  /* 0x00006b00ff0477ac */ /* 0x000ea40008000a00 */
[----:B--2---:R2:W5:Y:S01]  /*0240*/  LDG.E R70, desc[UR4][R70.64] ;  /* 0x0000000446467981 */ /* 0x004562000c1e1900 */
[----:B------:R-:W-:Y:S05]  /*0250*/  BRA `(.L_x_2) ;  /* 0x0000000000087947 */ /* 0x000fea0003800000 */
.L_x_3:
[----:B------:R-:W2:Y:S02]  /*0260*/  LDCU UR4, c[0x0][0x8a0] ;  /* 0x00011400ff0477ac */ /* 0x000ea40008000800 */
[----:B--2---:R-:W-:Y:S02]  /*0270*/  MOV R70, UR4 ;  /* 0x0000000400467c02 */ /* 0x004fe40008000f00 */
.L_x_2:
[----:B------:R-:W-:Y:S01]  /*0280*/  IMAD.U32 R0, RZ, RZ, UR17 ;  /* 0x00000011ff007e24 */ /* 0x000fe2000f8e00ff */
[----:B------:R-:W-:Y:S04]  /*0290*/  BSSY.RECONVERGENT B0, `(.L_x_4) ;  /* 0x000000c000007945 */ /* 0x000fe80003800200 */
[C---:B------:R-:W-:Y:S02]  /*02a0*/  ISETP.NE.OR P2, PT, R0.reuse, 0x1, !P1 ;  /* 0x000000010000780c */ /* 0x040fe40004f45670 */
[----:B------:R-:W-:-:S11]  /*02b0*/  ISETP.NE.OR P0, PT, R0, 0x3, !P1 ;  /* 0x000000030000780c */ /* 0x000fd60004f05670 */
[----:B------:R-:W-:Y:S05]  /*02c0*/  @P2 BRA `(.L_x_5) ;  /* 0x0000000000202947 */ /* 0x000fea0003800000 */
[----:B------:R-:W3:Y:S02]  /*02d0*/  LDCU.64 UR4, c[0x0][0x348] ;  /* 0x00006900ff0477ac */ /* 0x000ee40008000a00 */
[----:B---3--:R-:W-:Y:S02]  /*02e0*/  UIADD3 UR6, UP1, UPT, UR4, 0x80, URZ ;  /* 0x0000008004067890 */ /* 0x008fe4000ff3e0ff */
[----:B------:R-:W-:Y:S02]  /*02f0*/  UIADD3 UR4, UP0, UPT, UR4, 0x180, URZ ;  /* 0x0000018004047890 */ /* 0x000fe4000ff1e0ff */
[----:B------:R-:W-:Y:S02]  /*0300*/  UIADD3.X UR7, UPT, UPT, URZ, UR5, URZ, UP1, !UPT ;  /* 0x00000005ff077290 */ /* 0x000fe40008ffe4ff */
[----:B------:R-:W-:-:S07]  /*0310*/  UIADD3.X UR5, UPT, UPT, URZ, UR5, URZ, UP0, !UPT ;  /* 0x00000005ff057290 */ /* 0x000fce00087fe4ff */
[----:B------:R3:W-:Y:S02]  /*0320*/  UTMACCTL.PF [UR6] ;  /* 0x00000000060079b9 */ /* 0x0007e40008040000 */
[----:B------:R3:W-:Y:S02]  /*0330*/  UTMACCTL.PF [UR4] ;  /* 0x00000000040079b9 */ /* 0x0007e40008040000 */
[----:B---3--:R-:W-:Y:S01]  /*0340*/  NOP ;  /* 0x0000000000007918 */ /* 0x008fe20000000000 */
.L_x_5:
[----:B------:R-:W-:Y:S05]  /*0350*/  BSYNC.RECONVERGENT B0 ;  /* 0x0000000000007941 */ /* 0x000fea0003800200 */
.L_x_4:
[----:B------:R-:W-:Y:S04]  /*0360*/  BSSY.RECONVERGENT B0, `(.L_x_6) ;  /* 0x000000a000007945 */ /* 0x000fe80003800200 */
        /* <DEDUP_REMOVED lines=9> */
.L_x_7:
[----:B------:R-:W-:Y:S05]  /*0400*/  BSYNC.RECONVERGENT B0 ;  /* 0x0000000000007941 */ /* 0x000fea0003800200 */
.L_x_6:
[----:B------:R-:W3:Y:S01]  /*0410*/  LDCU.64 UR4, c[0x0][0x888] ;  /* 0x00011100ff0477ac */ /* 0x000ee20008000a00 */
[----:B------:R-:W-:Y:S02]  /*0420*/  UISETP.EQ.U32.AND UP1, UPT, UR8, URZ, UPT ;  /* 0x000000ff0800728c */ /* 0x000fe4000bf22070 */
[----:B------:R-:W-:Y:S02]  /*0430*/  UPLOP3.LUT UP3, UPT, UPT, UPT, UPT, 0x80, 0x8 ;  /* 0x000000000008789c */ /* 0x000fe40003f6f070 */
[----:B---3--:R-:W-:-:S04]  /*0440*/  UISETP.NE.U32.AND UP0, UPT, UR4, URZ, UPT ;  /* 0x000000ff0400728c */ /* 0x008fc8000bf05070 */
[----:B------:R-:W-:-:S04]  /*0450*/  UISETP.NE.AND.EX UP0, UPT, UR5, URZ, UPT, UP0 ;  /* 0x000000ff0500728c */ /* 0x000fc8000bf05300 */
[----:B------:R-:W-:-:S04]  /*0460*/  UISETP.EQ.OR.EX UP2, UPT, UR9, URZ, !UP0, UP1 ;  /* 0x000000ff0900728c */ /* 0x000fc8000c742710 */
[----:B------:R-:W-:-:S06]  /*0470*/  UP2UR UR4, UPR, URZ, 0x4 ;  /* 0x00000004ff047883 */ /* 0x000fcc0008000000 */
[----:B------:R-:W-:Y:S01]  /*0480*/  MOV R149, UR4 ;  /* 0x0000000400957c02 */ /* 0x000fe20008000f00 */
[----:B------:R-:W-:Y:S06]  /*0490*/  BRA.U !UP2, `(.L_x_8) ;  /* 0x000000010a207547 */ /* 0x000fec000b800000 */
[----:B------:R-:W-:Y:S01]  /*04a0*/  UISETP.NE.U32.AND UP1, UPT, UR8, URZ, UPT ;  /* 0x000000ff0800728c */ /* 0x000fe2000bf25070 */
[----:B-----5:R-:W-:Y:S01]  /*04b0*/  FSETP.NEU.AND P0, PT, R73, RZ, PT ;  /* 0x000000ff4900720b */ /* 0x020fe20003f0d000 */
[----:B------:R-:W-:Y:S02]  /*04c0*/  USEL UR4, URZ, 0xffffffff, UP0 ;  /* 0xffffffffff047887 */ /* 0x000fe40008000000 */
[----:B------:R-:W-:-:S10]  /*04d0*/  UISETP.NE.AND.EX UP1, UPT, UR9, URZ, UPT, UP1 ;  /* 0x000000ff0900728c */ /* 0x000fd4000bf25310 */
[----:B------:R-:W-:Y:S01]  /*04e0*/  VOTEU.ANY UP0, P0 ;  /* 0x0000000000ff7886 */ /* 0x000fe20000000100 */
[----:B------:R-:W-:-:S04]  /*04f0*/  @!UP1 USEL UR4, URZ, 0xffffffff, UP0 ;  /* 0xffffffffff049887 */ /* 0x000fc80008000000 */
[----:B------:R-:W-:-:S04]  /*0500*/  ULOP3.LUT UR4, UR4, 0x1, URZ, 0xc0, !UPT ;  /* 0x0000000104047892 */ /* 0x000fc8000f8ec0ff */
[----:B------:R-:W-:-:S11]  /*0510*/  UISETP.NE.U32.AND UP3, UPT, UR4, 0x1, UPT ;  /* 0x000000010400788c */ /* 0x000fd6000bf65070 */
.L_x_8:
[----:B------:R-:W3:Y:S01]  /*0520*/  SHFL.IDX PT, R0, R147, RZ, 0x1f ;  /* 0x00001fff93007589 */ /* 0x000ee200000e0000 */
[----:B------:R-:W-:-:S04]  /*0530*/  UISETP.NE.AND UP0, UPT, UR17, 0x2, UPT ;  /* 0x000000021100788c */ /* 0x000fc8000bf05270 */
[----:B------:R-:W-:Y:S02]  /*0540*/  UISETP.EQ.AND UP1, UPT, UR33, URZ, !UP0 ;  /* 0x000000ff2100728c */ /* 0x000fe4000c722270 */
[----:B------:R-:W-:-:S04]  /*0550*/  USEL UR41, URZ, 0x1, UP0 ;  /* 0x00000001ff297887 */ /* 0x000fc80008000000 */
[----:B------:R-:W-:Y:S02]  /*0560*/  PLOP3.LUT P3, PT, P1, PT, UP1, 0x80, 0x8 ;  /* 0x000000000008781c */ /* 0x000fe40000f6f018 */
[----:B---3--:R-:W-:-:S13]  /*0570*/  ISETP.NE.AND P0, PT, R0, RZ, PT ;  /* 0x000000ff0000720c */ /* 0x008fda0003f05270 */
[----:B------:R-:W-:Y:S05]  /*0580*/  @P0 BRA `(.L_x_9) ;  /* 0x00000000005c0947 */ /* 0x000fea0003800000 */
[----:B------:R-:W-:Y:S01]  /*0590*/  UMOV UR4, 0x400 ;  /* 0x0000040000047882 */ /* 0x000fe20000000000 */
[----:B------:R-:W-:Y:S01]  /*05a0*/  UMOV UR8, 0x1 ;  /* 0x0000000100087882 */ /* 0x000fe20000000000 */
[----:B------:R-:W-:Y:S01]  /*05b0*/  UMOV UR6, 0x2 ;  /* 0x0000000200067882 */ /* 0x000fe20000000000 */
[----:B------:R-:W-:Y:S02]  /*05c0*/  ULEA UR4, UR47, UR4, 0x18 ;  /* 0x000000042f047291 */ /* 0x000fe4000f8ec0ff */
[----:B------:R-:W-:-:S04]  /*05d0*/  UIADD3 UR8, UPT, UPT, -UR8, 0x100000, URZ ;  /* 0x0010000008087890 */ /* 0x000fc8000fffe1ff */
[----:B------:R-:W-:Y:S02]  /*05e0*/  USHF.L.U32 UR9, UR8, 0xb, URZ ;  /* 0x0000000b08097899 */ /* 0x000fe400080006ff */
[----:B------:R-:W-:Y:S02]  /*05f0*/  USHF.L.U32 UR8, UR8, 0x1, URZ ;  /* 0x0000000108087899 */ /* 0x000fe400080006ff */
[----:B------:R-:W-:-:S04]  /*0600*/  UIADD3 UR6, UPT, UPT, -UR6, 0x100000, URZ ;  /* 0x0010000006067890 */ /* 0x000fc8000fffe1ff */
[----:B------:R-:W-:Y:S02]  /*0610*/  USHF.L.U32 UR7, UR6, 0xb, URZ ;  /* 0x0000000b06077899 */ /* 0x000fe400080006ff */
[----:B------:R-:W-:Y:S01]  /*0620*/  USHF.L.U32 UR6, UR6, 0x1, URZ ;  /* 0x0000000106067899 */ /* 0x000fe200080006ff */
[----:B------:R-:W-:Y:S01]  /*0630*/  ELECT P0, URZ, PT ;  /* 0x0000000000ff782f */ /* 0x000fe20003800000 */
[----:B------:R-:W3:Y:S02]  /*0640*/  FENCE.VIEW.ASYNC.S ;  /* 0x00000000000073c6 */ /* 0x000ee40000000000 */
[----:B---3--:R3:W4:Y:S08]  /*0650*/  SYNCS.EXCH.64 URZ, [UR4], UR8 ;  /* 0x0000000804ff75b2 */ /* 0x0087300008000100 */
[----:B------:R3:W1:Y:S01]  /*0660*/  SYNCS.EXCH.64 URZ, [UR4+0x28], UR6 ;  /* 0x0000280604ff75b2 */ /* 0x0006620008000100 */
        /* <DEDUP_REMOVED lines=8> */
[----:B------:R-:W-:Y:S01]  /*06f0*/  NOP ;  /* 0x0000000000007918 */ /* 0x000fe20000000000 */
.L_x_9:
[----:B------:R-:W2:Y:S01]  /*0700*/  SHFL.IDX PT, R0, R147, RZ, 0x1f ;  /* 0x00001fff93007589 */ /* 0x000ea200000e0000 */
[----:B------:R-:W-:Y:S01]  /*0710*/  NOP ;  /* 0x0000000000007918 */ /* 0x000fe20000000000 */
[----:B--2---:R-:W-:-:S13]  /*0720*/  ISETP.NE.AND P0, PT, R0, 0x1, PT ;  /* 0x000000010000780c */ /* 0x004fda0003f05270 */
[----:B------:R-:W-:Y:S05]  /*0730*/  @P0 BRA `(.L_x_10) ;  /* 0x0000000000540947 */ /* 0x000fea0003800000 */
[----:B---3--:R-:W-:Y:S01]  /*0740*/  UMOV UR4, 0x400 ;  /* 0x0000040000047882 */ /* 0x008fe20000000000 */
        /* <DEDUP_REMOVED lines=10> */
[----:B------:R-:W2:Y:S02]  /*07f0*/  FENCE.VIEW.ASYNC.S ;  /* 0x00000000000073c6 */ /* 0x000ea40000000000 */
[----:B--2---:R2:W3:Y:S08]  /*0800*/  SYNCS.EXCH.64 URZ, [UR4+0x50], UR8 ;  /* 0x0000500804ff75b2 */ /* 0x0044f00008000100 */
        /* <DEDUP_REMOVED lines=8> */
.L_x_10:
[----:B------:R-:W4:Y:S01]  /*0890*/  SHFL.IDX PT, R0, R147, RZ, 0x1f ;  /* 0x00001fff93007589 */ /* 0x000f2200000e0000 */
[----:B------:R-:W-:Y:S01]  /*08a0*/  NOP ;  /* 0x0000000000007918 */ /* 0x000fe20000000000 */
[----:B----4-:R-:W-:-:S13]  /*08b0*/  ISETP.NE.AND P0, PT, R0, 0x3, PT ;  /* 0x000000030000780c */ /* 0x010fda0003f05270 */
[----:B------:R-:W-:Y:S05]  /*08c0*/  @P0 BRA `(.L_x_11) ;  /* 0x00000000002c0947 */ /* 0x000fea0003800000 */
[----:B--23--:R-:W-:Y:S01]  /*08d0*/  UMOV UR6, 0x400 ;  /* 0x0000040000067882 */ /* 0x00cfe20000000000 */
[----:B------:R-:W-:Y:S01]  /*08e0*/  UMOV UR4, 0x20 ;  /* 0x0000002000047882 */ /* 0x000fe20000000000 */
[----:B------:R-:W-:Y:S02]  /*08f0*/  ULEA UR6, UR47, UR6, 0x18 ;  /* 0x000000062f067291 */ /* 0x000fe4000f8ec0ff */
[----:B------:R-:W-:-:S04]  /*0900*/  UIADD3 UR4, UPT, UPT, -UR4, 0x100000, URZ ;  /* 0x0010000004047890 */ /* 0x000fc8000fffe1ff */
[----:B------:R-:W-:Y:S02]  /*0910*/  USHF.L.U32 UR5, UR4, 0xb, URZ ;  /* 0x0000000b04057899 */ /* 0x000fe400080006ff */
[----:B------:R-:W-:Y:S01]  /*0920*/  USHF.L.U32 UR4, UR4, 0x1, URZ ;  /* 0x0000000104047899 */ /* 0x000fe200080006ff */
[----:B------:R-:W-:Y:S01]  /*0930*/  ELECT P0, URZ, PT ;  /* 0x0000000000ff782f */ /* 0x000fe20003800000 */
[----:B------:R-:W2:Y:S10]  /*0940*/  FENCE.VIEW.ASYNC.S ;  /* 0x00000000000073c6 */ /* 0x000eb40000000000 */
[----:B--2---:R4:W2:Y:S01]  /*0950*/  SYNCS.EXCH.64 URZ, [UR6+0x90], UR4 ;  /* 0x0000900406ff75b2 */ /* 0x0048a20008000100 */
[----:B------:R4:W3:Y:S02]  /*0960*/  SYNCS.EXCH.64 URZ, [UR6+0x98], UR4 ;  /* 0x0000980406ff75b2 */ /* 0x0008e40008000100 */
[----:B----4-:R-:W-:Y:S01]  /*0970*/  NOP ;  /* 0x0000000000007918 */ /* 0x010fe20000000000 */
.L_x_11:
[----:B------:R-:W4:Y:S01]  /*0980*/  SHFL.IDX PT, R0, R147, RZ, 0x1f ;  /* 0x00001fff93007589 */ /* 0x000f2200000e0000 */
[----:B------:R-:W-:Y:S01]  /*0990*/  NOP ;  /* 0x0000000000007918 */ /* 0x000fe20000000000 */
[----:B----4-:R-:W-:-:S13]  /*09a0*/  ISETP.NE.AND P0, PT, R0, 0x4, PT ;  /* 0x000000040000780c */ /* 0x010fda0003f05270 */
[----:B------:R-:W-:Y:S05]  /*09b0*/  @P0 BRA `(.L_x_12) ;  /* 0x0000000000480947 */ /* 0x000fea0003800000 */
[----:B--23--:R-:W-:Y:S01]  /*09c0*/  UMOV UR4, 0x3a0 ;  /* 0x000003a000047882 */ /* 0x00cfe20000000000 */
[----:B------:R-:W-:Y:S01]  /*09d0*/  UMOV UR6, 0x400 ;  /* 0x0000040000067882 */ /* 0x000fe20000000000 */
[----:B------:R-:W-:Y:S01]  /*09e0*/  USEL UR4, UR4, 0x320, UP3 ;  /* 0x0000032004047887 */ /* 0x000fe20009800000 */
        /* <DEDUP_REMOVED lines=10> */
[----:B--2---:R4:W2:Y:S08]  /*0a90*/  SYNCS.EXCH.64 URZ, [UR6+0xa0], UR8 ;  /* 0x0000a00806ff75b2 */ /* 0x0048b00008000100 */
[----:B------:R4:W3:Y:S01]  /*0aa0*/  SYNCS.EXCH.64 URZ, [UR6+0xb0], UR4 ;  /* 0x0000b00406ff75b2 */ /* 0x0008e20008000100 */
[----:B------:R4:W1:Y:S01]  /*0ab0*/  SYNCS.EXCH.64 URZ, [UR6+0xa8], UR8 ;  /* 0x0000a80806ff75b2 */ /* 0x0008620008000100 */
[----:B------:R4:W1:Y:S02]  /*0ac0*/  SYNCS.EXCH.64 URZ, [UR6+0xb8], UR4 ;  /* 0x0000b80406ff75b2 */ /* 0x0008640008000100 */
[----:B----4-:R-:W-:Y:S01]  /*0ad0*/  NOP ;  /* 0x0000000000007918 */ /* 0x010fe20000000000 */
.L_x_12:
[----:B------:R-:W4:Y:S01]  /*0ae0*/  SHFL.IDX PT, R0, R147, RZ, 0x1f ;  /* 0x00001fff93007589 */ /* 0x000f2200000e0000 */
[----:B------:R-:W-:Y:S01]  /*0af0*/  NOP ;  /* 0x0000000000007918 */ /* 0x000fe20000000000 */
[----:B----4-:R-:W-:-:S13]  /*0b00*/  ISETP.NE.AND P0, PT, R0, 0x5, PT ;  /* 0x000000050000780c */ /* 0x010fda0003f05270 */
[----:B------:R-:W-:Y:S05]  /*0b10*/  @P0 BRA `(.L_x_13) ;  /* 0x0000000000440947 */ /* 0x000fea0003800000 */
[----:B--23--:R-:W-:Y:S01]  /*0b20*/  UMOV UR4, 0x400 ;  /* 0x0000040000047882 */ /* 0x00cfe20000000000 */
        /* <DEDUP_REMOVED lines=16> */
.L_x_13:
[----:B------:R-:W4:Y:S01]  /*0c30*/  SHFL.IDX PT, R0, R147, RZ, 0x1f ;  /* 0x00001fff93007589 */ /* 0x000f2200000e0000 */
[----:B------:R-:W-:Y:S01]  /*0c40*/  ISETP.NE.OR P1, PT, RZ, UR17, !P1 ;  /* 0x00000011ff007c0c */ /* 0x000fe2000cf25670 */
        /* <DEDUP_REMOVED lines=12> */
[----:B------:R4:W3:Y:S01]  /*0d10*/  SYNCS.EXCH.64 URZ, [UR4+0xf0], UR6 ;  /* 0x0000f00604ff75b2 */ /* 0x0008e20008000100 */
[----:B------:R4:W1:Y:S01]  /*0d20*/  SYNCS.EXCH.64 URZ, [UR4+0xe8], UR6 ;  /* 0x0000e80604ff75b2 */ /* 0x0008620008000100 */
[----:B------:R4:W1:Y:S02]  /*0d30*/  SYNCS.EXCH.64 URZ, [UR4+0xf8], UR6 ;  /* 0x0000f80604ff75b2 */ /* 0x0008640008000100 */
[----:B----4-:R-:W-:Y:S01]  /*0d40*/  NOP ;  /* 0x0000000000007918 */ /* 0x010fe20000000000 */
.L_x_14:
[----:B------:R-:W-:Y:S01]  /*0d50*/  VOTEU.ALL UP0, P1 ;  /* 0x0000000000ff7886 */ /* 0x000fe20000800000 */
[----:B--23--:R-:W-:Y:S01]  /*0d60*/  UMOV UR4, 0x20 ;  /* 0x0000002000047882 */ /* 0x00cfe20000000000 */
[----:B------:R-:W2:Y:S01]  /*0d70*/  LDCU UR7, c[0x0][0x36c] ;  /* 0x00006d80ff0777ac */ /* 0x000ea20008000800 */
[----:B------:R-:W-:Y:S01]  /*0d80*/  NOP ;  /* 0x0000000000007918 */ /* 0x000fe20000000000 */
[----:B------:R-:W-:Y:S01]  /*0d90*/  LOP3.LUT R0, R160, 0x1f, RZ, 0xc0, !PT ;  /* 0x0000001fa0007812 */ /* 0x000fe200078ec0ff */
[----:B------:R-:W-:Y:S01]  /*0da0*/  @!UP0 UMOV UR6, 0x400 ;  /* 0x0000040000068882 */ /* 0x000fe20000000000 */
[----:B------:R-:W-:-:S04]  /*0db0*/  @!UP0 UIADD3 UR4, UPT, UPT, -UR4, 0x100000, URZ ;  /* 0x0010000004048890 */ /* 0x000fc8000fffe1ff */
[----:B------:R-:W-:Y:S02]  /*0dc0*/  @!UP0 USHF.L.U32 UR5, UR4, 0xb, URZ ;  /* 0x0000000b04058899 */ /* 0x000fe400080006ff */
[----:B------:R-:W-:Y:S02]  /*0dd0*/  @!UP0 USHF.L.U32 UR4, UR4, 0x1, URZ ;  /* 0x0000000104048899 */ /* 0x000fe400080006ff */
[----:B------:R-:W-:Y:S01]  /*0de0*/  @!UP0 ULEA UR6, UR47, UR6, 0x18 ;  /* 0x000000062f068291 */ /* 0x000fe2000f8ec0ff */
[----:B------:R-:W-:Y:S01]  /*0df0*/  VOTEU.ALL UP0, P1 ;  /* 0x0000000000ff7886 */ /* 0x000fe20000800000 */
[----:B------:R-:W-:Y:S02]  /*0e00*/  UISETP.NE.AND UP4, UPT, UR17, URZ, UPT ;  /* 0x000000ff1100728c */ /* 0x000fe4000bf85270 */
[----:B--2---:R-:W-:Y:S01]  /*0e10*/  UISETP.EQ.U32.AND UP5, UPT, UR7, 0x1, UPT ;  /* 0x000000010700788c */ /* 0x004fe2000bfa2070 */
[----:B------:R-:W2:Y:S07]  /*0e20*/  FENCE.VIEW.ASYNC.S ;  /* 0x00000000000073c6 */ /* 0x000eae0000000000 */
[----:B--2---:R2:W3:Y:S01]  /*0e30*/  @!UP0 SYNCS.EXCH.64 URZ, [UR6+0x100], UR4 ;  /* 0x0001000406ff85b2 */ /* 0x0044e20008000100 */
[----:B------:R-:W-:Y:S05]  /*0e40*/  BRA.U !UP5, `(.L_x_15) ;  /* 0x000000010d087547 */ /* 0x000fea000b800000 */
[----:B-1-3--:R-:W-:Y:S01]  /*0e50*/  UCGABAR_ARV ;  /* 0x00000000000079c7 */ /* 0x00afe20008000000 */
[----:B------:R-:W-:Y:S05]  /*0e60*/  BRA `(.L_x_16) ;  /* 0x0000000000047947 */ /* 0x000fea0003800000 */
.L_x_15:
[----:B-1-3--:R-:W-:Y:S01]  /*0e70*/  NOP ;  /* 0x0000000000007918 */ /* 0x00afe20000000000 */
.L_x_16:
[----:B------:R-:W1:Y:S01]  /*0e80*/  S2UR UR16, SR_CTAID.X ;  /* 0x00000000001079c3 */ /* 0x000e620000002500 */
[----:B------:R-:W-:-:S05]  /*0e90*/  CS2R.32 R148, SR_CgaSize ;  /* 0x0000000000947805 */ /* 0x000fca0000008a00 */
[----:B------:R-:W-:-:S05]  /*0ea0*/  IMAD R148, R148, -0xa0, RZ ;  /* 0xffffff6094947824 */ /* 0x000fca00078e02ff */
[----:B--2---:R-:W-:-:S14]  /*0eb0*/  R2UR UR5, R148 ;  /* 0x00000000940572ca */ /* 0x004fdc00000e0000 */
[----:B------:R-:W2:Y:S01]  /*0ec0*/  LDCU UR5, c[0x0][UR5+0x2b0] ;  /* 0x00005600050577ac */ /* 0x000ea20008000800 */
[----:B------:R-:W-:-:S05]  /*0ed0*/  CS2R.32 R148, SR_CgaSize ;  /* 0x0000000000947805 */ /* 0x000fca0000008a00 */
[----:B------:R-:W-:-:S05]  /*0ee0*/  IMAD R148, R148, -0xa0, RZ ;  /* 0xffffff6094947824 */ /* 0x000fca00078e02ff */
[----:B------:R-:W-:-:S14]  /*0ef0*/  R2UR UR4, R148 ;  /* 0x00000000940472ca */ /* 0x000fdc00000e0000 */
[----:B------:R-:W3:Y:S01]  /*0f00*/  LDCU UR4, c[0x0][UR4+0x2b4] ;  /* 0x00005680040477ac */ /* 0x000ee20008000800 */
[----:B------:R-:W4:Y:S01]  /*0f10*/  S2UR UR7, SR_CTAID.Y ;  /* 0x00000000000779c3 */ /* 0x000f220000002600 */
[----:B------:R-:W-:-:S05]  /*0f20*/  CS2R.32 R148, SR_CgaSize ;  /* 0x0000000000947805 */ /* 0x000fca0000008a00 */
[----:B------:R-:W-:-:S05]  /*0f30*/  IMAD R148, R148, -0xa0, RZ ;  /* 0xffffff6094947824 */ /* 0x000fca00078e02ff */
[----:B------:R-:W-:-:S14]  /*0f40*/  R2UR UR8, R148 ;  /* 0x00000000940872ca */ /* 0x000fdc00000e0000 */
[----:B------:R-:W3:Y:S01]  /*0f50*/  LDCU UR8, c[0x0][UR8+0x2a0] ;  /* 0x00005400080877ac */ /* 0x000ee20008000800 */
[----:B------:R-:W3:Y:S01]  /*0f60*/  LDCU UR21, c[0x0][0xb24] ;  /* 0x00016480ff1577ac */ /* 0x000ee20008000800 */
[----:B------:R-:W1:Y:S01]  /*0f70*/  S2UR UR36, SR_CTAID.Z ;  /* 0x00000000002479c3 */ /* 0x000e620000002700 */
[----:B------:R-:W-:-:S05]  /*0f80*/  CS2R.32 R148, SR_CgaSize ;  /* 0x0000000000947805 */ /* 0x000fca0000008a00 */
[----:B------:R-:W-:-:S05]  /*0f90*/  IMAD R148, R148, -0xa0, RZ ;  /* 0xffffff6094947824 */ /* 0x000fca00078e02ff */
[----:B------:R-:W-:-:S14]  /*0fa0*/  R2UR UR63, R148 ;  /* 0x00000000943f72ca */ /* 0x000fdc00000e0000 */
[----:B------:R-:W3:Y:S01]  /*0fb0*/  LDCU UR63, c[0x0][UR63+0x2a4] ;  /* 0x000054803f3f77ac */ /* 0x000ee20008000800 */
[----:B------:R-:W-:Y:S02]  /*0fc0*/  UISETP.GT.U32.AND UP0, UPT, UR33, 0xffff, UPT ;  /* 0x0000ffff2100788c */ /* 0x000fe4000bf04070 */
[----:B------:R-:W-:Y:S01]  /*0fd0*/  USHF.L.U32 UR27, UR47, 0xa, URZ ;  /* 0x0000000a2f1b7899 */ /* 0x000fe200080006ff */
[----:B-1----:R-:W-:Y:S01]  /*0fe0*/  I2FP.F32.U32 R3, UR16 ;  /* 0x0000001000037c45 */ /* 0x002fe20008201000 */
[----:B------:R-:W-:Y:S01]  /*0ff0*/  UMOV UR30, 0x5 ;  /* 0x00000005001e7882 */ /* 0x000fe20000000000 */
[----:B------:R-:W1:Y:S03]  /*1000*/  LDCU UR42, c[0x0][0xb24] ;  /* 0x00016480ff2a77ac */ /* 0x000e660008000800 */
[----:B--2---:R-:W-:Y:S01]  /*1010*/  FMUL R3, R3, UR5 ;  /* 0x0000000503037c20 */ /* 0x004fe20008400000 */
[----:B------:R-:W2:Y:S01]  /*1020*/  LDCU UR29, c[0x0][0xb30] ;  /* 0x00016600ff1d77ac */ /* 0x000ea20008000800 */
[----:B----4-:R-:W-:Y:S01]  /*1030*/  I2FP.F32.U32 R2, UR7 ;  /* 0x0000000700027c45 */ /* 0x010fe20008201000 */
[----:B------:R-:W-:-:S03]  /*1040*/  USHF.L.U32 UR45, UR16, 0x7, URZ ;  /* 0x00000007102d7899 */ /* 0x000fc600080006ff */
[----:B------:R-:W4:Y:S01]  /*1050*/  F2I.U32.TRUNC.NTZ R3, R3 ;  /* 0x0000000300037305 */ /* 0x000f22000020f000 */
[----:B------:R-:W-:Y:S01]  /*1060*/  USEL UR26, UR33, 0xffff, !UP0 ;  /* 0x0000ffff211a7887 */ /* 0x000fe2000c000000 */
[----:B---3--:R-:W-:Y:S01]  /*1070*/  FMUL R2, R2, UR4 ;  /* 0x0000000402027c20 */ /* 0x008fe20008400000 */
[----:B------:R-:W-:Y:S01]  /*1080*/  UISETP.GE.AND UP2, UPT, UR21, 0x1, UPT ;  /* 0x000000011500788c */ /* 0x000fe2000bf46270 */
[----:B------:R-:W-:-:S04]  /*1090*/  UMOV UR20, UR7 ;  /* 0x0000000700147c82 */ /* 0x000fc80008000000 */
[----:B------:R-:W3:Y:S01]  /*10a0*/  F2I.U32.TRUNC.NTZ R2, R2 ;  /* 0x0000000200027305 */ /* 0x000ee2000020f000 */
[----:B----4-:R-:W-:Y:S02]  /*10b0*/  R2UR UR4, R3 ;  /* 0x00000000030472ca */ /* 0x010fe400000e0000 */
[----:B------:R-:W-:Y:S02]  /*10c0*/  PRMT R3, RZ, 0x7610, R3 ;  /* 0x00007610ff037816 */ /* 0x000fe40000000003 */
[----:B---3--:R-:W-:Y:S02]  /*10d0*/  R2UR UR6, R2 ;  /* 0x00000000020672ca */ /* 0x008fe400000e0000 */
[----:B------:R-:W-:-:S07]  /*10e0*/  PRMT R2, RZ, 0x7610, R2 ;  /* 0x00007610ff027816 */ /* 0x000fce0000000002 */
[----:B------:R-:W-:-:S04]  /*10f0*/  UIADD3 UR5, UPT, UPT, -UR4, URZ, URZ ;  /* 0x000000ff04057290 */ /* 0x000fc8000fffe1ff */
[----:B------:R-:W-:Y:S02]  /*1100*/  UIMAD UR5, UR8, UR5, UR16 ;  /* 0x00000005080572a4 */ /* 0x000fe4000f8e0210 */
[----:B------:R-:W-:-:S04]  /*1110*/  UIADD3 UR4, UPT, UPT, -UR6, URZ, URZ ;  /* 0x000000ff06047290 */ /* 0x000fc8000fffe1ff */
[----:B------:R-:W-:Y:S01]  /*1120*/  IMAD.U32 R148, RZ, RZ, UR5 ;  /* 0x00000005ff947e24 */ /* 0x000fe2000f8e00ff */
[----:B------:R-:W-:Y:S01]  /*1130*/  UIMAD UR63, UR63, UR4, UR7 ;  /* 0x000000043f3f72a4 */ /* 0x000fe2000f8e0207 */
[----:B-12---:R-:W-:Y:S11]  /*1140*/  BRA.U UP4, `(.L_x_17) ;  /* 0x0000000104407547 */ /* 0x006ff6000b800000 */
[----:B------:R-:W-:-:S13]  /*1150*/  R2UR UR4, R148 ;  /* 0x00000000940472ca */ /* 0x000fda00000e0000 */
[----:B------:R-:W-:Y:S02]  /*1160*/  UISETP.GT.U32.AND UP0, UPT, UR4, 0x1, UPT ;  /* 0x000000010400788c */ /* 0x000fe4000bf04070 */
[----:B------:R-:W-:Y:S02]  /*1170*/  ULOP3.LUT UR4, UR4, 0xfffffffe, URZ, 0xc0, !UPT ;  /* 0xfffffffe04047892 */ /* 0x000fe4000f8ec0ff */
[----:B------:R-:W-:Y:S02]  /*1180*/  UISETP.NE.AND UP1, UPT, UR63, URZ, UP0 ;  /* 0x000000ff3f00728c */ /* 0x000fe40008725270 */
[----:B------:R-:W-:Y:S02]  /*1190*/  UISETP.NE.AND UP0, UPT, UR63, 0x1, UP0 ;  /* 0x000000013f00788c */ /* 0x000fe40008705270 */
[----:B------:R-:W-:Y:S02]  /*11a0*/  USEL UR7, URZ, 0x1, UP1 ;  /* 0x00000001ff077887 */ /* 0x000fe40008800000 */
[----:B------:R-:W-:-:S02]  /*11b0*/  USEL UR6, URZ, 0x4, UP0 ;  /* 0x00000004ff067887 */ /* 0x000fc40008000000 */
[----:B------:R-:W-:Y:S02]  /*11c0*/  USEL UR5, URZ, 0x2, UP1 ;  /* 0x00000002ff057887 */ /* 0x000fe40008800000 */
[----:B------:R-:W-:Y:S02]  /*11d0*/  ULEA UR4, UR63, UR4, 0x1 ;  /* 0x000000043f047291 */ /* 0x000fe4000f8e08ff */
[----:B------:R-:W-:Y:S02]  /*11e0*/  USEL UR8, URZ, 0x8, UP0 ;  /* 0x00000008ff087887 */ /* 0x000fe40008000000 */
[----:B------:R-:W-:-:S03]  /*11f0*/  UIADD3 UR5, UPT, UPT, UR5, UR6, UR7 ;  /* 0x0000000605057290 */ /* 0x000fc6000fffe007 */
[----:B------:R-:W-:Y:S01]  /*1200*/  UMOV UR6, 0x3 ;  /* 0x0000000300067882 */ /* 0x000fe20000000000 */
[----:B------:R-:W-:Y:S02]  /*1210*/  UIADD3 UR5, UPT, UPT, UR5, UR8, URZ ;  /* 0x0000000805057290 */ /* 0x000fe4000fffe0ff */
[----:B------:R-:W-:-:S04]  /*1220*/  USHF.L.U32 UR4, UR6, UR4, URZ ;  /* 0x0000000406047299 */ /* 0x000fc800080006ff */
[----:B------:R-:W-:Y:S02]  /*1230*/  MOV R3, UR5 ;  /* 0x0000000500037c02 */ /* 0x000fe40008000f00 */
[----:B------:R-:W-:Y:S02]  /*1240*/  IMAD.U32 R2, RZ, RZ, UR4 ;  /* 0x00000004ff027e24 */ /* 0x000fe4000f8e00ff */
.L_x_17:
[----:B------:R-:W-:Y:S05]  /*1250*/  BRA.U !UP2, `(.L_x_18) ;  /* 0x000000010ad47547 */ /* 0x000fea000b800000 */
[----:B------:R-:W1:Y:S01]  /*1260*/  LDCU.128 UR12, c[0x0][0xb10] ;  /* 0x00016200ff0c77ac */ /* 0x000e620008000c00 */
[----:B------:R-:W2:Y:S01]  /*1270*/  LDCU UR6, c[0x0][0x370] ;  /* 0x00006e00ff0677ac */ /* 0x000ea20008000800 */
[----:B------:R-:W3:Y:S01]  /*1280*/  LDCU UR5, c[0x0][0x374] ;  /* 0x00006e80ff0577ac */ /* 0x000ee20008000800 */
[----:B------:R-:W4:Y:S01]  /*1290*/  LDCU UR28, c[0x0][0xb0c] ;  /* 0x00016180ff1c77ac */ /* 0x000f220008000800 */
[----:B------:R-:W4:Y:S01]  /*12a0*/  LDCU UR4, c[0x0][0xb20] ;  /* 0x00016400ff0477ac */ /* 0x000f220008000800 */
[----:B------:R-:W4:Y:S01]  /*12b0*/  LDCU.64 UR8, c[0x0][0xb28] ;  /* 0x00016500ff0877ac */ /* 0x000f220008000a00 */
[----:B-1----:R-:W-:Y:S02]  /*12c0*/  UISETP.NE.AND UP0, UPT, UR14, 0x1, UPT ;  /* 0x000000010e00788c */ /* 0x002fe4000bf05270 */
[----:B---3--:R-:W-:Y:S02]  /*12d0*/  UIMAD.WIDE.U32 UR10, UR5, UR15, URZ ;  /* 0x0000000f050a72a5 */ /* 0x008fe4000f8e00ff */
[----:B--2---:R-:W-:-:S02]  /*12e0*/  UIMAD.WIDE.U32 UR22, UR6, UR12, URZ ;  /* 0x0000000c061672a5 */ /* 0x004fc4000f8e00ff */
[----:B----4-:R-:W-:Y:S02]  /*12f0*/  UISETP.NE.AND UP1, UPT, UR28, 0x1, UPT ;  /* 0x000000011c00788c */ /* 0x010fe4000bf25270 */
[----:B------:R-:W-:Y:S01]  /*1300*/  UISETP.NE.AND UP2, UPT, UR21, 0x1, UPT ;  /* 0x000000011500788c */ /* 0x000fe2000bf45270 */
[----:B------:R-:W-:Y:S02]  /*1310*/  UMOV UR10, UR11 ;  /* 0x0000000b000a7c82 */ /* 0x000fe40008000000 */
[----:B------:R-:W-:Y:S01]  /*1320*/  UMOV UR22, UR23 ;  /* 0x0000001700167c82 */ /* 0x000fe20008000000 */
[----:B------:R-:W-:Y:S02]  /*1330*/  @UP0 USHF.R.U32.HI UR5, URZ, UR4, UR10 ;  /* 0x00000004ff050299 */ /* 0x000fe4000801160a */
[----:B------:R-:W-:Y:S02]  /*1340*/  UIMAD.WIDE.U32 UR24, UR20, UR15, URZ ;  /* 0x0000000f141872a5 */ /* 0x000fe4000f8e00ff */
[----:B------:R-:W-:-:S02]  /*1350*/  UIMAD.WIDE.U32 UR10, UR5, UR8, URZ ;  /* 0x00000008050a72a5 */ /* 0x000fc4000f8e00ff */
[----:B------:R-:W-:Y:S02]  /*1360*/  @UP1 USHF.R.U32.HI UR6, URZ, UR13, UR22 ;  /* 0x0000000dff061299 */ /* 0x000fe40008011616 */
[----:B------:R-:W-:Y:S02]  /*1370*/  UIMAD.WIDE.U32 UR18, UR16, UR12, URZ ;  /* 0x0000000c101272a5 */ /* 0x000fe4000f8e00ff */
[----:B------:R-:W-:Y:S01]  /*1380*/  UIMAD.WIDE.U32 UR22, UR6, UR8, URZ ;  /* 0x00000008061672a5 */ /* 0x000fe2000f8e00ff */
[----:B------:R-:W-:Y:S01]  /*1390*/  UMOV UR24, UR25 ;  /* 0x0000001900187c82 */ /* 0x000fe20008000000 */
[----:B------:R-:W-:Y:S01]  /*13a0*/  UMOV UR10, UR11 ;  /* 0x0000000b000a7c82 */ /* 0x000fe20008000000 */
[----:B------:R-:W-:Y:S02]  /*13b0*/  USHF.R.U32.HI UR24, URZ, UR4, UR24 ;  /* 0x00000004ff187299 */ /* 0x000fe40008011618 */
[----:B------:R-:W-:Y:S02]  /*13c0*/  @UP2 USHF.R.U32.HI UR5, URZ, UR9, UR10 ;  /* 0x00000009ff052299 */ /* 0x000fe4000801160a */
[----:B------:R-:W-:Y:S01]  /*13d0*/  UMOV UR7, UR23 ;  /* 0x0000001700077c82 */ /* 0x000fe20008000000 */
[----:B------:R-:W-:Y:S01]  /*13e0*/  UMOV UR18, UR19 ;  /* 0x0000001300127c82 */ /* 0x000fe20008000000 */
[----:B------:R-:W-:-:S02]  /*13f0*/  @UP2 USHF.R.U32.HI UR6, URZ, UR9, UR7 ;  /* 0x00000009ff062299 */ /* 0x000fc40008011607 */
[----:B------:R-:W-:Y:S02]  /*1400*/  USHF.R.U32.HI UR13, URZ, UR13, UR18 ;  /* 0x0000000dff0d7299 */ /* 0x000fe40008011612 */
[----:B------:R-:W-:Y:S02]  /*1410*/  USEL UR4, UR20, UR24, !UP0 ;  /* 0x0000001814047287 */ /* 0x000fe4000c000000 */
[----:B------:R-:W-:Y:S02]  /*1420*/  UIMAD UR7, UR5, UR21, URZ ;  /* 0x00000015050772a4 */ /* 0x000fe4000f8e02ff */
[----:B------:R-:W-:Y:S02]  /*1430*/  USEL UR5, UR16, UR13, !UP1 ;  /* 0x0000000d10057287 */ /* 0x000fe4000c800000 */
[----:B------:R-:W-:Y:S02]  /*1440*/  UIMAD UR12, UR6, UR21, URZ ;  /* 0x00000015060c72a4 */ /* 0x000fe4000f8e02ff */
[----:B------:R-:W-:-:S02]  /*1450*/  UISETP.GE.AND UP0, UPT, UR4, UR7, UPT ;  /* 0x000000070400728c */ /* 0x000fc4000bf06270 */
[----:B------:R-:W-:Y:S02]  /*1460*/  UIMAD.WIDE.U32 UR10, UR4, UR8, URZ ;  /* 0x00000008040a72a5 */ /* 0x000fe4000f8e00ff */
[----:B------:R-:W-:Y:S02]  /*1470*/  UISETP.GE.OR UP0, UPT, UR5, UR12, UP0 ;  /* 0x0000000c0500728c */ /* 0x000fe40008706670 */
[----:B------:R-:W-:Y:S02]  /*1480*/  UIMAD.WIDE.U32 UR12, UR5, UR8, URZ ;  /* 0x00000008050c72a5 */ /* 0x000fe4000f8e00ff */
[----:B------:R-:W-:Y:S01]  /*1490*/  UIADD3 UR10, UPT, UPT, -UR4, URZ, URZ ;  /* 0x000000ff040a7290 */ /* 0x000fe2000fffe1ff */
[----:B------:R-:W-:Y:S01]  /*14a0*/  UMOV UR8, UR11 ;  /* 0x0000000b00087c82 */ /* 0x000fe20008000000 */
[----:B------:R-:W-:Y:S02]  /*14b0*/  UIADD3 UR11, UPT, UPT, -UR5, URZ, URZ ;  /* 0x000000ff050b7290 */ /* 0x000fe4000fffe1ff */
[----:B------:R-:W-:-:S03]  /*14c0*/  USHF.R.U32.HI UR8, URZ, UR9, UR8 ;  /* 0x00000009ff087299 */ /* 0x000fc60008011608 */
[----:B------:R-:W-:Y:S01]  /*14d0*/  @!UP0 UMOV UR7, UR13 ;  /* 0x0000000d00078c82 */ /* 0x000fe20008000000 */
[----:B------:R-:W-:Y:S02]  /*14e0*/  UIMAD UR20, UR14, UR10, UR20 ;  /* 0x0000000a0e1472a4 */ /* 0x000fe4000f8e0214 */
[----:B------:R-:W-:Y:S02]  /*14f0*/  USEL UR8, UR4, UR8, !UP2 ;  /* 0x0000000804087287 */ /* 0x000fe4000d000000 */
[----:B------:R-:W-:Y:S02]  /*1500*/  @!UP0 USHF.R.U32.HI UR7, URZ, UR9, UR7 ;  /* 0x00000009ff078299 */ /* 0x000fe40008011607 */
[----:B------:R-:W-:Y:S02]  /*1510*/  UIADD3 UR9, UPT, UPT, -UR8, URZ, URZ ;  /* 0x000000ff08097290 */ /* 0x000fe4000fffe1ff */
[----:B------:R-:W-:Y:S02]  /*1520*/  @!UP0 USEL UR7, UR5, UR7, !UP2 ;  /* 0x0000000705078287 */ /* 0x000fe4000d000000 */
[----:B------:R-:W-:-:S02]  /*1530*/  UIMAD UR9, UR21, UR9, UR4 ;  /* 0x00000009150972a4 */ /* 0x000fc4000f8e0204 */
[----:B------:R-:W-:Y:S02]  /*1540*/  @!UP0 UIADD3 UR8, UPT, UPT, UR8, -UR7, URZ ;  /* 0x8000000708088290 */ /* 0x000fe4000fffe0ff */
[----:B------:R-:W-:Y:S02]  /*1550*/  @!UP0 UIMAD UR6, UR9, UR6, UR7 ;  /* 0x00000006090682a4 */ /* 0x000fe4000f8e0207 */
[----:B------:R-:W-:Y:S02]  /*1560*/  @!UP0 UIMAD UR4, UR8, UR21, UR5 ;  /* 0x00000015080482a4 */ /* 0x000fe4000f8e0205 */
[----:B------:R-:W-:Y:S02]  /*1570*/  UIMAD UR16, UR28, UR11, UR16 ;  /* 0x0000000b1c1072a4 */ /* 0x000fe4000f8e0210 */
[----:B------:R-:W-:Y:S01]  /*1580*/  UIMAD UR20, UR4, UR14, UR20 ;  /* 0x0000000e041472a4 */ /* 0x000fe2000f8e0214 */
[----:B------:R-:W-:Y:S02]  /*1590*/  @!UP0 UMOV UR5, UR6 ;  /* 0x0000000600058c82 */ /* 0x000fe40008000000 */
[----:B------:R-:W-:-:S12]  /*15a0*/  UIMAD UR16, UR5, UR28, UR16 ;  /* 0x0000001c051072a4 */ /* 0x000fd8000f8e0210 */
.L_x_18:
[----:B------:R-:W-:Y:S02]  /*15b0*/  UISETP.NE.AND UP1, UPT, UR29, 0x1, UPT ;  /* 0x000000011d00788c */ /* 0x000fe4000bf25270 */
[----:B------:R-:W-:Y:S02]  /*15c0*/  ULOP3.LUT UR21, UR26, 0xffff, URZ, 0xc0, !UPT ;  /* 0x0000ffff1a157892 */ /* 0x000fe4000f8ec0ff */
[----:B------:R-:W-:Y:S02]  /*15d0*/  UISETP.NE.AND UP0, UPT, UR17, 0x2, UPT ;  /* 0x000000021100788c */ /* 0x000fe4000bf05270 */
[----:B------:R-:W-:Y:S02]  /*15e0*/  ULOP3.LUT UR22, UR27, 0x800, URZ, 0xc0, !UPT ;  /* 0x000008001b167892 */ /* 0x000fe4000f8ec0ff */
[----:B------:R-:W-:Y:S02]  /*15f0*/  ULOP3.LUT UR45, UR45, 0x80, URZ, 0xc0, !UPT ;  /* 0x000000802d2d7892 */ /* 0x000fe4000f8ec0ff */
[----:B------:R-:W-:Y:S01]  /*1600*/  USHF.L.U32 UR21, UR30, UR21, URZ ;  /* 0x000000151e157299 */ /* 0x000fe200080006ff */
[----:B------:R-:W-:Y:S11]  /*1610*/  BRA.U UP1, `(.L_x_19) ;  /* 0x0000000101447547 */ /* 0x000ff6000b800000 */
[----:B------:R-:W1:Y:S01]  /*1620*/  LDCU.128 UR8, c[0x0][0xb10] ;  /* 0x00016200ff0877ac */ /* 0x000e620008000c00 */
[----:B------:R-:W2:Y:S01]  /*1630*/  LDCU UR12, c[0x0][0xb0c] ;  /* 0x00016180ff0c77ac */ /* 0x000ea20008000800 */
[----:B------:R-:W3:Y:S01]  /*1640*/  LDCU UR13, c[0x0][0xb20] ;  /* 0x00016400ff0d77ac */ /* 0x000ee20008000800 */
[----:B-1----:R-:W-:Y:S02]  /*1650*/  UIMAD.WIDE.U32 UR6, UR16, UR8, URZ ;  /* 0x00000008100672a5 */ /* 0x002fe4000f8e00ff */
[----:B------:R-:W-:Y:S02]  /*1660*/  UIMAD.WIDE.U32 UR4, UR20, UR11, URZ ;  /* 0x0000000b140472a5 */ /* 0x000fe4000f8e00ff */
[----:B--2---:R-:W-:Y:S02]  /*1670*/  UISETP.NE.AND UP2, UPT, UR12, 0x1, UPT ;  /* 0x000000010c00788c */ /* 0x004fe4000bf45270 */
[----:B------:R-:W-:Y:S01]  /*1680*/  UISETP.NE.AND UP1, UPT, UR10, 0x1, UPT ;  /* 0x000000010a00788c */ /* 0x000fe2000bf25270 */
[----:B------:R-:W-:-:S02]  /*1690*/  UMOV UR6, UR7 ;  /* 0x0000000700067c82 */ /* 0x000fc40008000000 */
[----:B------:R-:W-:Y:S01]  /*16a0*/  UMOV UR4, UR5 ;  /* 0x0000000500047c82 */ /* 0x000fe20008000000 */
[----:B------:R-:W-:Y:S02]  /*16b0*/  USHF.R.U32.HI UR6, URZ, UR9, UR6 ;  /* 0x00000009ff067299 */ /* 0x000fe40008011606 */
[----:B---3--:R-:W-:Y:S02]  /*16c0*/  USHF.R.U32.HI UR4, URZ, UR13, UR4 ;  /* 0x0000000dff047299 */ /* 0x008fe40008011604 */
[----:B------:R-:W-:Y:S02]  /*16d0*/  USEL UR5, UR16, UR6, !UP2 ;  /* 0x0000000610057287 */ /* 0x000fe4000d000000 */
[----:B------:R-:W-:-:S04]  /*16e0*/  USEL UR4, UR20, UR4, !UP1 ;  /* 0x0000000414047287 */ /* 0x000fc8000c800000 */
[----:B------:R-:W-:Y:S02]  /*16f0*/  UIADD3 UR6, UPT, UPT, UR5, -UR4, URZ ;  /* 0x8000000405067290 */ /* 0x000fe4000fffe0ff */
[----:B------:R-:W-:Y:S02]  /*1700*/  UIADD3 UR4, UPT, UPT, -UR5, UR4, URZ ;  /* 0x0000000405047290 */ /* 0x000fe4000fffe1ff */
[----:B------:R-:W-:Y:S02]  /*1710*/  UIMAD UR20, UR6, UR10, UR20 ;  /* 0x0000000a061472a4 */ /* 0x000fe4000f8e0214 */
[----:B------:R-:W-:-:S12]  /*1720*/  UIMAD UR16, UR4, UR12, UR16 ;  /* 0x0000000c041072a4 */ /* 0x000fd8000f8e0210 */
.L_x_19:
[----:B------:R-:W-:Y:S05]  /*1730*/  BRA.U !UP5, `(.L_x_20) ;  /* 0x000000010d0c7547 */ /* 0x000fea000b800000 */
[----:B------:R-:W-:Y:S01]  /*1740*/  UCGABAR_WAIT ;  /* 0x0000000000007dc7 */ /* 0x000fe20008000000 */
[----:B------:R-:W-:Y:S01]  /*1750*/  CCTL.IVALL ;  /* 0x00000000ff00798f */ /* 0x000fe20002000000 */
[----:B------:R-:W-:Y:S05]  /*1760*/  BRA `(.L_x_21) ;  /* 0x0000000000047947 */ /* 0x000fea0003800000 */
.L_x_20:
[----:B------:R-:W-:Y:S06]  /*1770*/  BAR.SYNC.DEFER_BLOCKING 0x0 ;  /* 0x0000000000007b1d */ /* 0x000fec0000010000 */
.L_x_21:
[----:B------:R-:W-:Y:S05]  /*1780*/  BRA.U UP0, `(.L_x_22) ;  /* 0x0000001500007547 */ /* 0x000fea000b800000 */
[----:B------:R-:W1:Y:S01]  /*1790*/  LDCU UR6, c[0x0][0x38c] ;  /* 0x00007180ff0677ac */ /* 0x000e620008000800 */
[----:B------:R-:W-:Y:S01]  /*17a0*/  PLOP3.LUT P1, PT, PT, PT, UP3, 0x80, 0x8 ;  /* 0x000000000008781c */ /* 0x000fe20003f2f038 */
[----:B------:R-:W-:Y:S01]  /*17b0*/  IMAD.MOV.U32 R12, RZ, RZ, 0x1 ;  /* 0x00000001ff0c7424 */ /* 0x000fe200078e00ff */
[----:B------:R-:W-:Y:S02]  /*17c0*/  ISETP.NE.AND P2, PT, R0, RZ, P3 ;  /* 0x000000ff0000720c */ /* 0x000fe40001f45270 */
[----:B------:R-:W-:Y:S02]  /*17d0*/  CS2R R10, SRZ ;  /* 0x00000000000a7805 */ /* 0x000fe4000001ff00 */
[----:B------:R-:W-:Y:S01]  /*17e0*/  PLOP3.LUT P1, PT, P1, PT, PT, 0x8, 0x80 ;  /* 0x000000000080781c */ /* 0x000fe20000f2e170 */
[----:B------:R-:W-:Y:S01]  /*17f0*/  IMAD.MOV.U32 R9, RZ, RZ, RZ ;  /* 0x000000ffff097224 */ /* 0x000fe200078e00ff */
[----:B------:R-:W2:Y:S01]  /*1800*/  LDCU UR38, c[0x0][0x370] ;  /* 0x00006e00ff2677ac */ /* 0x000ea20008000800 */
[----:B------:R-:W-:Y:S01]  /*1810*/  IMAD.MOV.U32 R8, RZ, RZ, 0x1 ;  /* 0x00000001ff087424 */ /* 0x000fe200078e00ff */
[----:B------:R-:W3:Y:S01]  /*1820*/  LDCU.64 UR26, c[0x0][0x348] ;  /* 0x00006900ff1a77ac */ /* 0x000ee20008000a00 */
[----:B------:R-:W-:Y:S01]  /*1830*/  ULEA.HI UR43, UR22, UR45, URZ, 0x1b ;  /* 0x0000002d162b7291 */ /* 0x000fe2000f8fd8ff */
[----:B------:R-:W4:Y:S01]  /*1840*/  LDCU UR37, c[0x0][0x374] ;  /* 0x00006e80ff2577ac */ /* 0x000f220008000800 */
[----:B-1----:R-:W-:-:S02]  /*1850*/  UIADD3 UR5, UPT, UPT, UR6, 0x1f, URZ ;  /* 0x0000001f06057890 */ /* 0x002fc4000fffe0ff */
[----:B------:R-:W-:Y:S02]  /*1860*/  UIADD3 UR46, UPT, UPT, UR6, 0x3e, URZ ;  /* 0x0000003e062e7890 */ /* 0x000fe4000fffe0ff */
[----:B------:R-:W-:Y:S01]  /*1870*/  USHF.R.S32.HI UR4, URZ, 0x1f, UR5 ;  /* 0x0000001fff047899 */ /* 0x000fe20008011405 */
[----:B------:R-:W-:-:S03]  /*1880*/  UMOV UR7, URZ ;  /* 0x000000ff00077c82 */ /* 0x000fc60008000000 */
[----:B------:R-:W-:Y:S02]  /*1890*/  ULEA.HI UR4, UR4, UR5, URZ, 0x5 ;  /* 0x0000000504047291 */ /* 0x000fe4000f8f28ff */
[----:B------:R-:W-:Y:S02]  /*18a0*/  UIADD3 UR5, UPT, UPT, UR6, -0x1, URZ ;  /* 0xffffffff06057890 */ /* 0x000fe4000fffe0ff */
[----:B------:R-:W-:Y:S02]  /*18b0*/  USHF.R.S32.HI UR40, URZ, 0x5, UR4 ;  /* 0x00000005ff287899 */ /* 0x000fe40008011404 */
[----:B------:R-:W-:Y:S02]  /*18c0*/  UISETP.GE.U32.AND UP1, UPT, UR5, -0x3f, UPT ;  /* 0xffffffc10500788c */ /* 0x000fe4000bf26070 */
[----:B------:R-:W-:-:S04]  /*18d0*/  UISETP.LT.U32.AND UP0, UPT, UR40, 0x5, UPT ;  /* 0x000000052800788c */ /* 0x000fc8000bf01070 */
[----:B------:R-:W-:Y:S02]  /*18e0*/  USEL UR39, UR40, 0x5, UP0 ;  /* 0x0000000528277887 */ /* 0x000fe40008000000 */
[----:B------:R-:W-:Y:S02]  /*18f0*/  UISETP.NE.AND UP0, UPT, UR17, URZ, UPT ;  /* 0x000000ff1100728c */ /* 0x000fe4000bf05270 */
[----:B------:R-:W-:Y:S02]  /*1900*/  UIADD3 UR4, UPT, UPT, UR39, -0x1, URZ ;  /* 0xffffffff27047890 */ /* 0x000fe4000fffe0ff */
[----:B------:R-:W-:Y:S02]  /*1910*/  @UP1 UIADD3 UR4, UPT, UPT, UR39, URZ, URZ ;  /* 0x000000ff27041290 */ /* 0x000fe4000fffe0ff */
[----:B------:R-:W-:Y:S02]  /*1920*/  USEL UR23, UR41, 0x2, UP0 ;  /* 0x0000000229177887 */ /* 0x000fe40008000000 */
[----:B------:R-:W-:-:S02]  /*1930*/  UIADD3 UR44, UPT, UPT, UR40, -UR39, URZ ;  /* 0x80000027282c7290 */ /* 0x000fc4000fffe0ff */
[----:B------:R-:W-:Y:S02]  /*1940*/  UIADD3 UR25, UPT, UPT, UR4, 0x1, URZ ;  /* 0x0000000104197890 */ /* 0x000fe4000fffe0ff */
[----:B--234-:R-:W-:-:S12]  /*1950*/  UIADD3 UR41, UPT, UPT, -UR4, URZ, URZ ;  /* 0x000000ff04297290 */ /* 0x01cfd8000fffe1ff */
.L_x_42:
[----:B------:R-:W-:Y:S01]  /*1960*/  UISETP.NE.AND UP0, UPT, UR47, URZ, UPT ;  /* 0x000000ff2f00728c */ /* 0x000fe2000bf05270 */
[----:B-1----:R-:W1:Y:S08]  /*1970*/  S2UR UR47, SR_CgaCtaId ;  /* 0x00000000002f79c3 */ /* 0x002e700000008800 */
[----:B------:R-:W-:Y:S05]  /*1980*/  BRA.U UP0, `(.L_x_23) ;  /* 0x0000000100347547 */ /* 0x000fea000b800000 */
[----:B------:R-:W2:Y:S01]  /*1990*/  S2R R0, SR_CgaCtaId ;  /* 0x0000000000007919 */ /* 0x000ea20000008800 */
[----:B------:R-:W-:Y:S02]  /*19a0*/  MOV R3, 0x400 ;  /* 0x0000040000037802 */ /* 0x000fe40000000f00 */
[----:B------:R-:W-:Y:S02]  /*19b0*/  SHF.L.U32 R2, R8, 0x1f, RZ ;  /* 0x0000001f08027819 */ /* 0x000fe400000006ff */
[----:B--2---:R-:W-:-:S05]  /*19c0*/  LEA R0, R0, R3, 0x18 ;  /* 0x0000000300007211 */ /* 0x004fca00078ec0ff */
[----:B------:R-:W-:-:S04]  /*19d0*/  IMAD R3, R9, 0x8, R0 ;  /* 0x0000000809037824 */ /* 0x000fc800078e0200 */
[----:B------:R-:W2:Y:S02]  /*19e0*/  SYNCS.PHASECHK.TRANS64.TRYWAIT P0, [R3+URZ+0xf0], R2 ;  /* 0x0000f002030075a7 */ /* 0x000ea400080011ff */
[----:B--2---:R-:W-:Y:S05]  /*19f0*/  @!P0 BRA `(.L_x_24) ;  /* 0x0000009c00f48947 */ /* 0x004fea0003800000 */
.L_x_148:
[----:B------:R-:W-:Y:S01]  /*1a00*/  VIADD R9, R9, 0x1 ;  /* 0x0000000109097836 */ /* 0x000fe20000000000 */
[----:B------:R2:W-:Y:S04]  /*1a10*/  SYNCS.ARRIVE.TRANS64.A1T0 RZ, [R3+URZ+0xe0], RZ ;  /* 0x0000e0ff03ff79a7 */ /* 0x0005e800081000ff */
[----:B------:R-:W-:-:S04]  /*1a20*/  ISETP.NE.AND P0, PT, R9, 0x2, PT ;  /* 0x000000020900780c */ /* 0x000fc80003f05270 */
[----:B------:R-:W-:Y:S02]  /*1a30*/  SEL R9, R9, RZ, P0 ;  /* 0x000000ff09097207 */ /* 0x000fe40000000000 */
[----:B--2---:R-:W-:-:S04]  /*1a40*/  SEL R3, RZ, 0x1, P0 ;  /* 0x00000001ff037807 */ /* 0x004fc80000000000 */
[----:B------:R-:W-:-:S07]  /*1a50*/  LOP3.LUT R8, R8, R3, RZ, 0x3c, !PT ;  /* 0x0000000308087212 */ /* 0x000fce00078e3cff */
.L_x_23:
[----:B------:R-:W-:Y:S01]  /*1a60*/  UMOV UR6, 0x400 ;  /* 0x0000040000067882 */ /* 0x000fe20000000000 */
[----:B------:R-:W-:Y:S01]  /*1a70*/  SHF.L.U32 R0, R12, 0x1f, RZ ;  /* 0x0000001f0c007819 */ /* 0x000fe200000006ff */
[----:B-1----:R-:W-:Y:S02]  /*1a80*/  ULEA UR6, UR47, UR6, 0x18 ;  /* 0x000000062f067291 */ /* 0x002fe4000f8ec0ff */
[----:B------:R-:W-:Y:S02]  /*1a90*/  UISETP.GE.U32.AND UP0, UPT, UR46, 0x3f, UPT ;  /* 0x0000003f2e00788c */ /* 0x000fe4000bf06070 */
[----:B------:R-:W-:Y:S02]  /*1aa0*/  ULEA UR4, UR7, UR6, 0x3 ;  /* 0x0000000607047291 */ /* 0x000fe4000f8e18ff */
[----:B------:R-:W-:Y:S01]  /*1ab0*/  ULEA UR11, UR20, UR45, 0x8 ;  /* 0x0000002d140b7291 */ /* 0x000fe2000f8e40ff */
[----:B------:R-:W-:-:S06]  /*1ac0*/  UMOV UR13, URZ ;  /* 0x000000ff000d7c82 */ /* 0x000fcc0008000000 */
[----:B------:R1:W2:Y:S01]  /*1ad0*/  SYNCS.PHASECHK.TRANS64.TRYWAIT P0, [UR4+0x28], R0 ;  /* 0x00002800ff0075a7 */ /* 0x0002a20008001104 */
[----:B------:R-:W-:-:S04]  /*1ae0*/  ULEA.HI UR4, UR16, UR16, URZ, 0x1 ;  /* 0x0000001010047291 */ /* 0x000fc8000f8f08ff */
[----:B------:R-:W-:-:S04]  /*1af0*/  USHF.L.U32 UR4, UR4, 0x7, URZ ;  /* 0x0000000704047899 */ /* 0x000fc800080006ff */
[----:B------:R-:W-:-:S04]  /*1b00*/  ULOP3.LUT UR35, UR4, 0xffffff00, URZ, 0xc0, !UPT ;  /* 0xffffff0004237892 */ /* 0x000fc8000f8ec0ff */
[----:B------:R-:W-:Y:S01]  /*1b10*/  UIADD3 UR35, UPT, UPT, UR43, UR35, URZ ;  /* 0x000000232b237290 */ /* 0x000fe2000fffe0ff */
[----:B------:R-:W-:Y:S11]  /*1b20*/  BRA.U !UP0, `(.L_x_25) ;  /* 0x0000000108c47547 */ /* 0x000ff6000b800000 */
[----:B------:R-:W-:Y:S01]  /*1b30*/  UMOV UR16, UR41 ;  /* 0x0000002900107c82 */ /* 0x000fe20008000000 */
[----:B------:R-:W-:Y:S01]  /*1b40*/  UMOV UR4, UR7 ;  /* 0x0000000700047c82 */ /* 0x000fe20008000000 */
[----:B------:R-:W-:-:S05]  /*1b50*/  UMOV UR34, URZ ;  /* 0x000000ff00227c82 */ /* 0x000fca0008000000 */
.L_x_31:
[----:B------:R-:W-:Y:S01]  /*1b60*/  ULEA UR33, UR4, UR6, 0x3 ;  /* 0x0000000604217291 */ /* 0x000fe2000f8e18ff */
[----:B------:R-:W-:Y:S01]  /*1b70*/  @P3 MOV R2, 0x8000 ;  /* 0x0000800000023802 */ /* 0x000fe20000000f00 */
[----:B--234-:R-:W-:Y:S10]  /*1b80*/  @P0 BRA `(.L_x_26) ;  /* 0x00000000000c0947 */ /* 0x01cff40003800000 */
[----:B------:R-:W-:-:S04]  /*1b90*/  SHF.L.U32 R3, R12, 0x1f, RZ ;  /* 0x0000001f0c037819 */ /* 0x000fc800000006ff */
[----:B------:R-:W2:Y:S02]  /*1ba0*/  SYNCS.PHASECHK.TRANS64.TRYWAIT P0, [UR33+0x28], R3 ;  /* 0x00002803ff0075a7 */ /* 0x000ea40008001121 */
[----:B--2---:R-:W-:Y:S05]  /*1bb0*/  @!P0 BRA `(.L_x_27) ;  /* 0x0000009c00988947 */ /* 0x004fea0003800000 */
.L_x_26:
[----:B------:R2:W-:Y:S01]  /*1bc0*/  @P3 SYNCS.ARRIVE.TRANS64 RZ, [UR33], R2 ;  /* 0x00000002ffff39a7 */ /* 0x0005e20008000021 */
[----:B------:R-:W-:Y:S02]  /*1bd0*/  ULOP3.LUT UR5, UR23, 0x2, URZ, 0xfc, !UPT ;  /* 0x0000000217057892 */ /* 0x000fe4000f8efcff */
[----:B------:R-:W-:Y:S02]  /*1be0*/  UIADD3 UR16, UPT, UPT, UR16, 0x1, URZ ;  /* 0x0000000110107890 */ /* 0x000fe4000fffe0ff */
[----:B------:R-:W-:Y:S02]  /*1bf0*/  UISETP.NE.AND UP0, UPT, UR5, 0x2, UPT ;  /* 0x000000020500788c */ /* 0x000fe4000bf05270 */
[----:B------:R-:W-:-:S07]  /*1c00*/  UISETP.NE.AND UP2, UPT, UR16, 0x1, UPT ;  /* 0x000000011000788c */ /* 0x000fce000bf45270 */
[----:B------:R-:W-:Y:S05]  /*1c10*/  BRA.U UP0, `(.L_x_28) ;  /* 0x0000000100047547 */ /* 0x000fea000b800000 */
[----:B------:R-:W-:Y:S05]  /*1c20*/  BPT.TRAP 0x1 ;  /* 0x000000040000795c */ /* 0x000fea0000300000 */
.L_x_28:
[----:B------:R-:W-:Y:S04]  /*1c30*/  BSSY.RECONVERGENT B0, `(.L_x_29) ;  /* 0x0000003000007945 */ /* 0x000fe80003800200 */
[----:B------:R-:W-:Y:S05]  /*1c40*/  @!P2 BRA `(.L_x_30) ;  /* 0x000000000004a947 */ /* 0x000fea0003800000 */
[----:B------:R-:W-:Y:S05]  /*1c50*/  BPT.TRAP 0x1 ;  /* 0x000000040000795c */ /* 0x000fea0000300000 */
.L_x_30:
[----:B------:R-:W-:Y:S05]  /*1c60*/  BSYNC.RECONVERGENT B0 ;  /* 0x0000000000007941 */ /* 0x000fea0003800200 */
.L_x_29:
[----:B------:R-:W-:Y:S02]  /*1c70*/  UIADD3 UR5, UPT, UPT, UR4, 0x1, URZ ;  /* 0x0000000104057890 */ /* 0x000fe4000fffe0ff */
[----:B------:R-:W-:Y:S02]  /*1c80*/  UIADD3 UR14, UP1, UPT, UR26, 0x80, URZ ;  /* 0x000000801a0e7890 */ /* 0x000fe4000ff3e0ff */
[----:B------:R-:W-:Y:S02]  /*1c90*/  UISETP.NE.AND UP0, UPT, UR5, 0x5, UPT ;  /* 0x000000050500788c */ /* 0x000fe4000bf05270 */
[----:B------:R-:W-:Y:S02]  /*1ca0*/  ULOP3.LUT UR33, UR33, 0xfefffff8, URZ, 0xc0, !UPT ;  /* 0xfefffff821217892 */ /* 0x000fe4000f8ec0ff */
[----:B------:R-:W-:Y:S02]  /*1cb0*/  USEL UR8, URZ, 0x1, UP0 ;  /* 0x00000001ff087887 */ /* 0x000fe40008000000 */
[----:B------:R-:W-:-:S02]  /*1cc0*/  USEL UR7, UR5, URZ, UP0 ;  /* 0x000000ff05077287 */ /* 0x000fc40008000000 */
[----:B------:R-:W-:Y:S02]  /*1cd0*/  UIADD3.X UR15, UPT, UPT, URZ, UR27, URZ, UP1, !UPT ;  /* 0x0000001bff0f7290 */ /* 0x000fe40008ffe4ff */
[----:B------:R-:W-:Y:S01]  /*1ce0*/  ULEA UR5, UR7, UR6, 0x3 ;  /* 0x0000000607057291 */ /* 0x000fe2000f8e18ff */
[----:B------:R-:W-:Y:S01]  /*1cf0*/  LOP3.LUT R12, R12, UR8, RZ, 0x3c, !PT ;  /* 0x000000080c0c7c12 */ /* 0x000fe2000f8e3cff */
[----:B------:R-:W-:Y:S02]  /*1d00*/  USHF.L.U32 UR8, UR4, 0xd, URZ ;  /* 0x0000000d04087899 */ /* 0x000fe400080006ff */
[----:B------:R-:W-:Y:S01]  /*1d10*/  UIADD3 UR4, UP0, UPT, UR26, 0x180, URZ ;  /* 0x000001801a047890 */ /* 0x000fe2000ff1e0ff */
[----:B-1----:R-:W-:Y:S01]  /*1d20*/  SHF.L.U32 R0, R12, 0x1f, RZ ;  /* 0x0000001f0c007819 */ /* 0x002fe200000006ff */
[----:B------:R-:W-:Y:S02]  /*1d30*/  ULEA UR32, UR22, UR8, 0x1 ;  /* 0x0000000816207291 */ /* 0x000fe4000f8e08ff */
[----:B------:R-:W-:Y:S01]  /*1d40*/  UPRMT UR13, URZ, 0x5410, UR21 ;  /* 0x00005410ff0d7896 */ /* 0x000fe20008000015 */
[----:B------:R3:W4:Y:S01]  /*1d50*/  SYNCS.PHASECHK.TRANS64.TRYWAIT P0, [UR5+0x28], R0 ;  /* 0x00002800ff0075a7 */ /* 0x0007220008001105 */
[----:B------:R-:W-:-:S02]  /*1d60*/  UIADD3 UR32, UPT, UPT, UR6, 0x10800, UR32 ;  /* 0x0001080006207890 */ /* 0x000fc4000fffe020 */
[----:B------:R-:W-:Y:S02]  /*1d70*/  UIADD3 UR8, UPT, UPT, UR6, 0x1a800, UR8 ;  /* 0x0001a80006087890 */ /* 0x000fe4000fffe008 */
[----:B------:R-:W-:Y:S01]  /*1d80*/  UIADD3.X UR5, UPT, UPT, URZ, UR27, URZ, UP0, !UPT ;  /* 0x0000001bff057290 */ /* 0x000fe200087fe4ff */
[----:B------:R-:W-:Y:S01]  /*1d90*/  UMOV UR18, 0x0 ;  /* 0x0000000000127882 */ /* 0x000fe20000000000 */
[----:B------:R-:W-:Y:S01]  /*1da0*/  UMOV UR19, 0x10000000 ;  /* 0x1000000000137882 */ /* 0x000fe20000000000 */
[----:B------:R-:W-:Y:S01]  /*1db0*/  UMOV UR10, UR34 ;  /* 0x00000022000a7c82 */ /* 0x000fe20008000000 */
[----:B------:R-:W-:Y:S01]  /*1dc0*/  UMOV UR12, UR36 ;  /* 0x00000024000c7c82 */ /* 0x000fe20008000000 */
[----:B------:R-:W-:Y:S01]  /*1dd0*/  UMOV UR9, UR33 ;  /* 0x0000002100097c82 */ /* 0x000fe20008000000 */
[----:B------:R1:W-:Y:S03]  /*1de0*/  UTMALDG.3D.MULTICAST.2CTA [UR32], [UR14], UR13, desc[UR18] ;  /* 0x000012200e0073b4 */ /* 0x0003e6000821180d */
[----:B------:R2:W-:Y:S01]  /*1df0*/  UTMALDG.3D.2CTA [UR8], [UR4], desc[UR18] ;  /* 0x00001208040075b4 */ /* 0x0005e20008211000 */
[----:B-1----:R-:W-:Y:S01]  /*1e00*/  UIADD3 UR34, UPT, UPT, UR34, 0x20, URZ ;  /* 0x0000002022227890 */ /* 0x002fe2000fffe0ff */
[----:B------:R-:W-:Y:S01]  /*1e10*/  UMOV UR13, UR25 ;  /* 0x00000019000d7c82 */ /* 0x000fe20008000000 */
[----:B--2---:R-:W-:Y:S01]  /*1e20*/  UMOV UR4, UR7 ;  /* 0x0000000700047c82 */ /* 0x004fe20008000000 */
[----:B------:R-:W-:Y:S09]  /*1e30*/  BRA.U UP2, `(.L_x_31) ;  /* 0xfffffffd02487547 */ /* 0x000ff2000b83ffff */
.L_x_25:
[----:B------:R-:W-:Y:S01]  /*1e40*/  ULEA UR4, UR7, UR6, 0x3 ;  /* 0x0000000607047291 */ /* 0x000fe2000f8e18ff */
[----:B-1-3--:R-:W-:Y:S01]  /*1e50*/  SHF.L.U32 R0, R12, 0x1f, RZ ;  /* 0x0000001f0c007819 */ /* 0x00afe200000006ff */
[----:B------:R-:W-:Y:S01]  /*1e60*/  @!P1 SYNCS.ARRIVE.TRANS64.A1T0 RZ, [UR6+0x98], RZ ;  /* 0x000098ffffff99a7 */ /* 0x000fe20008100006 */
[----:B------:R-:W-:-:S06]  /*1e70*/  UISETP.GT.AND UP0, UPT, UR40, UR39, UPT ;  /* 0x000000272800728c */ /* 0x000fcc000bf04270 */
[----:B--2-4-:R1:W2:Y:S03]  /*1e80*/  SYNCS.PHASECHK.TRANS64.TRYWAIT P0, [UR4+0x28], R0 ;  /* 0x00002800ff0075a7 */ /* 0x0142a60008001104 */
[----:B------:R-:W-:Y:S05]  /*1e90*/  BRA.U !UP0, `(.L_x_32) ;  /* 0x0000000108c47547 */ /* 0x000fea000b800000 */
[----:B------:R-:W-:Y:S01]  /*1ea0*/  UIADD3 UR24, UPT, UPT, UR44, UR13, URZ ;  /* 0x0000000d2c187290 */ /* 0x000fe2000fffe0ff */
[----:B------:R-:W-:-:S11]  /*1eb0*/  UMOV UR4, UR7 ;  /* 0x0000000700047c82 */ /* 0x000fd60008000000 */
.L_x_38:
[----:B------:R-:W-:Y:S01]  /*1ec0*/  ULEA UR17, UR4, UR6, 0x3 ;  /* 0x0000000604117291 */ /* 0x000fe2000f8e18ff */
[----:B--2---:R-:W-:Y:S01]  /*1ed0*/  @P3 MOV R2, 0x8000 ;  /* 0x0000800000023802 */ /* 0x004fe20000000f00 */
[----:B--2-4-:R-:W-:Y:S10]  /*1ee0*/  @P0 BRA `(.L_x_33) ;  /* 0x00000000000c0947 */ /* 0x014ff40003800000 */
[----:B------:R-:W-:-:S04]  /*1ef0*/  SHF.L.U32 R3, R12, 0x1f, RZ ;  /* 0x0000001f0c037819 */ /* 0x000fc800000006ff */
[----:B------:R-:W2:Y:S02]  /*1f00*/  SYNCS.PHASECHK.TRANS64.TRYWAIT P0, [UR17+0x28], R3 ;  /* 0x00002803ff0075a7 */ /* 0x000ea40008001111 */
[----:B--2---:R-:W-:Y:S05]  /*1f10*/  @!P0 BRA `(.L_x_34) ;  /* 0x0000009800d88947 */ /* 0x004fea0003800000 */
.L_x_33:
[----:B------:R2:W-:Y:S01]  /*1f20*/  @P3 SYNCS.ARRIVE.TRANS64 RZ, [UR17], R2 ;  /* 0x00000002ffff39a7 */ /* 0x0005e20008000011 */
[----:B------:R-:W-:-:S04]  /*1f30*/  ULOP3.LUT UR5, UR23, 0x2, URZ, 0xfc, !UPT ;  /* 0x0000000217057892 */ /* 0x000fc8000f8efcff */
[----:B------:R-:W-:-:S09]  /*1f40*/  UISETP.NE.AND UP0, UPT, UR5, 0x2, UPT ;  /* 0x000000020500788c */ /* 0x000fd2000bf05270 */
[----:B------:R-:W-:Y:S05]  /*1f50*/  BRA.U UP0, `(.L_x_35) ;  /* 0x0000000100047547 */ /* 0x000fea000b800000 */
[----:B------:R-:W-:Y:S05]  /*1f60*/  BPT.TRAP 0x1 ;  /* 0x000000040000795c */ /* 0x000fea0000300000 */
.L_x_35:
[----:B------:R-:W-:Y:S04]  /*1f70*/  BSSY.RECONVERGENT B0, `(.L_x_36) ;  /* 0x0000003000007945 */ /* 0x000fe80003800200 */
[----:B------:R-:W-:Y:S05]  /*1f80*/  @!P2 BRA `(.L_x_37) ;  /* 0x000000000004a947 */ /* 0x000fea0003800000 */
[----:B------:R-:W-:Y:S05]  /*1f90*/  BPT.TRAP 0x1 ;  /* 0x000000040000795c */ /* 0x000fea0000300000 */
.L_x_37:
[----:B------:R-:W-:Y:S05]  /*1fa0*/  BSYNC.RECONVERGENT B0 ;  /* 0x0000000000007941 */ /* 0x000fea0003800200 */
.L_x_36:
[----:B------:R-:W-:Y:S02]  /*1fb0*/  UIADD3 UR5, UPT, UPT, UR4, 0x1, URZ ;  /* 0x0000000104057890 */ /* 0x000fe4000fffe0ff */
[----:B------:R-:W-:Y:S02]  /*1fc0*/  USHF.L.U32 UR18, UR13, 0x5, URZ ;  /* 0x000000050d127899 */ /* 0x000fe400080006ff */
[----:B------:R-:W-:Y:S02]  /*1fd0*/  UISETP.NE.AND UP0, UPT, UR5, 0x5, UPT ;  /* 0x000000050500788c */ /* 0x000fe4000bf05270 */
[----:B------:R-:W-:Y:S02]  /*1fe0*/  ULOP3.LUT UR17, UR17, 0xfefffff8, URZ, 0xc0, !UPT ;  /* 0xfefffff811117892 */ /* 0x000fe4000f8ec0ff */
[----:B------:R-:W-:Y:S02]  /*1ff0*/  USEL UR8, URZ, 0x1, UP0 ;  /* 0x00000001ff087887 */ /* 0x000fe40008000000 */
[----:B------:R-:W-:-:S02]  /*2000*/  USEL UR7, UR5, URZ, UP0 ;  /* 0x000000ff05077287 */ /* 0x000fc40008000000 */
[----:B------:R-:W-:Y:S02]  /*2010*/  UIADD3 UR14, UP0, UPT, UR26, 0x180, URZ ;  /* 0x000001801a0e7890 */ /* 0x000fe4000ff1e0ff */
        /* <DEDUP_REMOVED lines=9> */
[----:B------:R-:W-:Y:S02]  /*20b0*/  UIADD3.X UR5, UPT, UPT, URZ, UR27, URZ, UP1, !UPT ;  /* 0x0000001bff057290 */ /* 0x000fe40008ffe4ff */
[----:B------:R-:W-:Y:S02]  /*20c0*/  UIADD3 UR8, UPT, UPT, UR6, 0x1a800, UR8 ;  /* 0x0001a80006087890 */ /* 0x000fe4000fffe008 */
[----:B------:R-:W-:Y:S01]  /*20d0*/  UIADD3.X UR15, UPT, UPT, URZ, UR27, URZ, UP0, !UPT ;  /* 0x0000001bff0f7290 */ /* 0x000fe200087fe4ff */
[----:B------:R-:W-:Y:S01]  /*20e0*/  UMOV UR28, 0x0 ;  /* 0x00000000001c7882 */ /* 0x000fe20000000000 */
[----:B------:R-:W-:Y:S01]  /*20f0*/  UMOV UR29, 0x10000000 ;  /* 0x10000000001d7882 */ /* 0x000fe20000000000 */
[----:B------:R-:W-:Y:S01]  /*2100*/  UMOV UR19, UR35 ;  /* 0x0000002300137c82 */ /* 0x000fe20008000000 */
[----:B------:R-:W-:Y:S01]  /*2110*/  UMOV UR20, UR36 ;  /* 0x0000002400147c82 */ /* 0x000fe20008000000 */
[----:B------:R-:W-:Y:S01]  /*2120*/  UMOV UR12, UR36 ;  /* 0x00000024000c7c82 */ /* 0x000fe20008000000 */
[----:B------:R1:W-:Y:S01]  /*2130*/  UTMALDG.3D.MULTICAST.2CTA [UR16], [UR4], UR10, desc[UR28] ;  /* 0x00001c10040073b4 */ /* 0x0003e2000821180a */
[----:B------:R-:W-:Y:S01]  /*2140*/  UMOV UR9, UR17 ;  /* 0x0000001100097c82 */ /* 0x000fe20008000000 */
[----:B------:R-:W-:-:S04]  /*2150*/  UIADD3 UR13, UPT, UPT, UR13, 0x1, URZ ;  /* 0x000000010d0d7890 */ /* 0x000fc8000fffe0ff */
[----:B------:R-:W-:Y:S01]  /*2160*/  UISETP.NE.AND UP0, UPT, UR13, UR24, UPT ;  /* 0x000000180d00728c */ /* 0x000fe2000bf05270 */
[----:B-1----:R-:W-:Y:S01]  /*2170*/  UMOV UR10, UR18 ;  /* 0x00000012000a7c82 */ /* 0x002fe20008000000 */
[----:B------:R-:W-:Y:S01]  /*2180*/  UMOV UR4, UR7 ;  /* 0x0000000700047c82 */ /* 0x000fe20008000000 */
[----:B------:R3:W-:Y:S06]  /*2190*/  UTMALDG.3D.2CTA [UR8], [UR14], desc[UR28] ;  /* 0x00001c080e0075b4 */ /* 0x0007ec0008211000 */
[----:B---3--:R-:W-:Y:S05]  /*21a0*/  BRA.U UP0, `(.L_x_38) ;  /* 0xfffffffd00447547 */ /* 0x008fea000b83ffff */
.L_x_32:
[C---:B------:R-:W-:Y:S01]  /*21b0*/  LEA R3, R11.reuse, UR6, 0x3 ;  /* 0x000000060b037c11 */ /* 0x040fe2000f8e18ff */
[----:B------:R-:W-:Y:S01]  /*21c0*/  NOP ;  /* 0x0000000000007918 */ /* 0x000fe20000000000 */
[----:B-1----:R-:W-:Y:S02]  /*21d0*/  SHF.L.U32 R0, R10, 0x1f, RZ ;  /* 0x0000001f0a007819 */ /* 0x002fe400000006ff */
[----:B------:R-:W-:Y:S02]  /*21e0*/  LEA R5, R11, UR6, 0x4 ;  /* 0x000000060b057c11 */ /* 0x000fe4000f8e20ff */
[----:B--2-4-:R-:W1:Y:S02]  /*21f0*/  SYNCS.PHASECHK.TRANS64.TRYWAIT P0, [R3+URZ+0xa0], R0 ;  /* 0x0000a000030075a7 */ /* 0x014e6400080011ff */
[----:B-1----:R-:W-:Y:S05]  /*2200*/  @!P0 BRA `(.L_x_39) ;  /* 0x0000009800348947 */ /* 0x002fea0003800000 */
.L_x_151:
[----:B------:R-:W2:Y:S01]  /*2210*/  LDS.128 R4, [R5+0x110] ;  /* 0x0001100005047984 */ /* 0x000ea20000000c00 */
[----:B------:R-:W-:Y:S01]  /*2220*/  UISETP.GE.AND UP0, UPT, UR42, 0x1, UPT ;  /* 0x000000012a00788c */ /* 0x000fe2000bf06270 */
[----:B------:R-:W-:Y:S01]  /*2230*/  @!PT LDS RZ, [RZ] ;  /* 0x00000000fffff984 */ /* 0x000fe20000000800 */
[----:B------:R-:W-:Y:S01]  /*2240*/  @!PT LDS RZ, [RZ] ;  /* 0x00000000fffff984 */ /* 0x000fe20000000800 */
[----:B------:R-:W-:Y:S01]  /*2250*/  @!PT LDS RZ, [RZ] ;  /* 0x00000000fffff984 */ /* 0x000fe20000000800 */
[----:B------:R-:W-:Y:S01]  /*2260*/  @!PT LDS RZ, [RZ] ;  /* 0x00000000fffff984 */ /* 0x000fe20000000800 */
[----:B------:R3:W-:Y:S06]  /*2270*/  MEMBAR.ALL.CTA ;  /* 0x0000000000007992 */ /* 0x0007ec0000008000 */
[----:B---3--:R-:W3:Y:S01]  /*2280*/  FENCE.VIEW.ASYNC.S ;  /* 0x00000000000073c6 */ /* 0x008ee20000000000 */
[----:B--2---:R-:W-:-:S13]  /*2290*/  LOP3.LUT P0, RZ, R6, 0x1, RZ, 0xc0, !PT ;  /* 0x0000000106ff7812 */ /* 0x004fda000780c0ff */
[----:B---3--:R-:W-:Y:S01]  /*22a0*/  VOTEU.ANY UP1, P0 ;  /* 0x0000000000ff7886 */ /* 0x008fe20000020100 */
[----:B------:R-:W-:-:S13]  /*22b0*/  PLOP3.LUT P0, PT, PT, PT, UP1, 0x80, 0x8 ;  /* 0x000000000008781c */ /* 0x000fda0003f0f018 */
[----:B-1----:R-:W-:Y:S02]  /*22c0*/  @P0 LOP3.LUT R0, R5, 0xffff, RZ, 0xc0, !PT ;  /* 0x0000ffff05000812 */ /* 0x002fe400078ec0ff */
[----:B------:R-:W-:Y:S02]  /*22d0*/  @P0 MOV R2, R4 ;  /* 0x0000000400020202 */ /* 0x000fe40000000f00 */
[----:B------:R-:W-:Y:S01]  /*22e0*/  @P0 R2UR UR5, R0 ;  /* 0x00000000000502ca */ /* 0x000fe200000e0000 */
[----:B------:R-:W-:Y:S01]  /*22f0*/  VIADD R0, R3, 0xb0 ;  /* 0x000000b003007836 */ /* 0x000fe20000000000 */
[----:B------:R-:W-:Y:S02]  /*2300*/  @P0 SHF.R.U32.HI R4, RZ, 0x10, R5 ;  /* 0x00000010ff040819 */ /* 0x000fe40000011605 */
[----:B------:R-:W-:Y:S02]  /*2310*/  @P0 R2UR UR8, R2 ;  /* 0x00000000020802ca */ /* 0x000fe400000e0000 */
[----:B------:R-:W-:-:S02]  /*2320*/  PRMT R0, RZ, 0x654, R0 ;  /* 0x00000654ff007816 */ /* 0x000fc40000000000 */
[----:B------:R-:W-:Y:S02]  /*2330*/  @P0 R2UR UR4, R4 ;  /* 0x00000000040402ca */ /* 0x000fe400000e0000 */
[----:B------:R1:W-:Y:S03]  /*2340*/  SYNCS.ARRIVE.TRANS64.RED.A1T0 RZ, [R0+URZ], RZ ;  /* 0x000000ff00ff79a7 */ /* 0x0003e600081004ff */
[----:B------:R-:W-:-:S04]  /*2350*/  @UP1 UMOV UR30, UR5 ;  /* 0x00000005001e1c82 */ /* 0x000fc80008000000 */
[----:B------:R-:W-:-:S04]  /*2360*/  @UP1 UMOV UR31, UR8 ;  /* 0x00000008001f1c82 */ /* 0x000fc80008000000 */
[----:B------:R-:W-:Y:S01]  /*2370*/  @UP1 UMOV UR36, UR4 ;  /* 0x0000000400241c82 */ /* 0x000fe20008000000 */
[----:B------:R-:W-:Y:S05]  /*2380*/  BRA.U !UP0, `(.L_x_40) ;  /* 0x0000000108d47547 */ /* 0x000fea000b800000 */
[----:B------:R-:W2:Y:S01]  /*2390*/  LDCU.128 UR12, c[0x0][0xb10] ;  /* 0x00016200ff0c77ac */ /* 0x000ea20008000c00 */
[----:B------:R-:W3:Y:S01]  /*23a0*/  LDCU UR24, c[0x0][0xb20] ;  /* 0x00016400ff1877ac */ /* 0x000ee20008000800 */
[----:B------:R-:W4:Y:S01]  /*23b0*/  LDCU UR20, c[0x0][0xb0c] ;  /* 0x00016180ff1477ac */ /* 0x000f220008000800 */
[----:B------:R-:W1:Y:S01]  /*23c0*/  LDCU.64 UR10, c[0x0][0xb28] ;  /* 0x00016500ff0a77ac */ /* 0x000e620008000a00 */
[----:B------:R-:W-:Y:S02]  /*23d0*/  UISETP.NE.AND UP3, UPT, UR42, 0x1, UPT ;  /* 0x000000012a00788c */ /* 0x000fe4000bf65270 */
[----:B--2---:R-:W-:Y:S02]  /*23e0*/  UIMAD.WIDE.U32 UR8, UR37, UR15, URZ ;  /* 0x0000000f250872a5 */ /* 0x004fe4000f8e00ff */
[----:B------:R-:W-:Y:S02]  /*23f0*/  UIMAD.WIDE.U32 UR4, UR38, UR12, URZ ;  /* 0x0000000c260472a5 */ /* 0x000fe4000f8e00ff */
[----:B------:R-:W-:-:S02]  /*2400*/  UISETP.NE.AND UP0, UPT, UR14, 0x1, UPT ;  /* 0x000000010e00788c */ /* 0x000fc4000bf05270 */
[----:B------:R-:W-:Y:S01]  /*2410*/  UIMAD.WIDE.U32 UR28, UR30, UR15, URZ ;  /* 0x0000000f1e1c72a5 */ /* 0x000fe2000f8e00ff */
[----:B------:R-:W-:Y:S02]  /*2420*/  UMOV UR8, UR9 ;  /* 0x0000000900087c82 */ /* 0x000fe40008000000 */
[----:B------:R-:W-:Y:S01]  /*2430*/  UMOV UR4, UR5 ;  /* 0x0000000500047c82 */ /* 0x000fe20008000000 */
[----:B---3--:R-:W-:Y:S02]  /*2440*/  USHF.R.U32.HI UR8, URZ, UR24, UR8 ;  /* 0x00000018ff087299 */ /* 0x008fe40008011608 */
[----:B----4-:R-:W-:Y:S02]  /*2450*/  UISETP.NE.AND UP2, UPT, UR20, 0x1, UPT ;  /* 0x000000011400788c */ /* 0x010fe4000bf45270 */
[----:B------:R-:W-:Y:S02]  /*2460*/  USHF.R.U32.HI UR4, URZ, UR13, UR4 ;  /* 0x0000000dff047299 */ /* 0x000fe40008011604 */
[----:B------:R-:W-:-:S02]  /*2470*/  USEL UR5, UR37, UR8, !UP0 ;  /* 0x0000000825057287 */ /* 0x000fc4000c000000 */
[----:B------:R-:W-:Y:S02]  /*2480*/  USEL UR8, UR38, UR4, !UP2 ;  /* 0x0000000426087287 */ /* 0x000fe4000d000000 */
[----:B-1----:R-:W-:Y:S01]  /*2490*/  UIMAD.WIDE.U32 UR16, UR5, UR10, URZ ;  /* 0x0000000a051072a5 */ /* 0x002fe2000f8e00ff */
[----:B------:R-:W-:Y:S01]  /*24a0*/  UMOV UR4, UR29 ;  /* 0x0000001d00047c82 */ /* 0x000fe20008000000 */
[----:B------:R-:W-:Y:S02]  /*24b0*/  UIMAD.WIDE.U32 UR18, UR31, UR12, URZ ;  /* 0x0000000c1f1272a5 */ /* 0x000fe4000f8e00ff */
[----:B------:R-:W-:-:S03]  /*24c0*/  UIMAD.WIDE.U32 UR28, UR8, UR10, URZ ;  /* 0x0000000a081c72a5 */ /* 0x000fc6000f8e00ff */
[----:B------:R-:W-:Y:S01]  /*24d0*/  UMOV UR16, UR17 ;  /* 0x0000001100107c82 */ /* 0x000fe20008000000 */
[----:B------:R-:W-:Y:S02]  /*24e0*/  USHF.R.U32.HI UR4, URZ, UR24, UR4 ;  /* 0x00000018ff047299 */ /* 0x000fe40008011604 */
[----:B------:R-:W-:Y:S01]  /*24f0*/  @UP3 USHF.R.U32.HI UR5, URZ, UR11, UR16 ;  /* 0x0000000bff053299 */ /* 0x000fe20008011610 */
[----:B------:R-:W-:Y:S01]  /*2500*/  UMOV UR18, UR19 ;  /* 0x0000001300127c82 */ /* 0x000fe20008000000 */
[----:B------:R-:W-:Y:S01]  /*2510*/  UMOV UR28, UR29 ;  /* 0x0000001d001c7c82 */ /* 0x000fe20008000000 */
[----:B------:R-:W-:Y:S02]  /*2520*/  USHF.R.U32.HI UR13, URZ, UR13, UR18 ;  /* 0x0000000dff0d7299 */ /* 0x000fe40008011612 */
[----:B------:R-:W-:Y:S02]  /*2530*/  USEL UR4, UR30, UR4, !UP0 ;  /* 0x000000041e047287 */ /* 0x000fe4000c000000 */
[----:B------:R-:W-:-:S02]  /*2540*/  @UP3 USHF.R.U32.HI UR8, URZ, UR11, UR28 ;  /* 0x0000000bff083299 */ /* 0x000fc4000801161c */
[----:B------:R-:W-:Y:S02]  /*2550*/  UIMAD UR9, UR42, UR5, URZ ;  /* 0x000000052a0972a4 */ /* 0x000fe4000f8e02ff */
[----:B------:R-:W-:Y:S02]  /*2560*/  USEL UR5, UR31, UR13, !UP2 ;  /* 0x0000000d1f057287 */ /* 0x000fe4000d000000 */
[----:B------:R-:W-:Y:S02]  /*2570*/  UIMAD UR12, UR42, UR8, URZ ;  /* 0x000000082a0c72a4 */ /* 0x000fe4000f8e02ff */
[----:B------:R-:W-:Y:S02]  /*2580*/  UISETP.GE.AND UP0, UPT, UR4, UR9, UPT ;  /* 0x000000090400728c */ /* 0x000fe4000bf06270 */
[----:B------:R-:W-:Y:S02]  /*2590*/  UIMAD.WIDE.U32 UR16, UR4, UR10, URZ ;  /* 0x0000000a041072a5 */ /* 0x000fe4000f8e00ff */
[----:B------:R-:W-:-:S02]  /*25a0*/  UISETP.GE.OR UP0, UPT, UR5, UR12, UP0 ;  /* 0x0000000c0500728c */ /* 0x000fc40008706670 */
        /* <DEDUP_REMOVED lines=19> */
.L_x_40:
[----:B------:R-:W2:Y:S02]  /*26e0*/  LDCU UR4, c[0x0][0xb30] ;  /* 0x00016600ff0477ac */ /* 0x000ea40008000800 */
[----:B--2---:R-:W-:-:S09]  /*26f0*/  UISETP.NE.AND UP0, UPT, UR4, 0x1, UPT ;  /* 0x000000010400788c */ /* 0x004fd2000bf05270 */
[----:B------:R-:W-:Y:S05]  /*2700*/  BRA.U UP0, `(.L_x_41) ;  /* 0x0000000100447547 */ /* 0x000fea000b800000 */
[----:B------:R-:W2:Y:S01]  /*2710*/  LDCU.128 UR12, c[0x0][0xb10] ;  /* 0x00016200ff0c77ac */ /* 0x000ea20008000c00 */
[----:B------:R-:W3:Y:S01]  /*2720*/  LDCU UR10, c[0x0][0xb0c] ;  /* 0x00016180ff0a77ac */ /* 0x000ee20008000800 */
[----:B------:R-:W4:Y:S01]  /*2730*/  LDCU UR11, c[0x0][0xb20] ;  /* 0x00016400ff0b77ac */ /* 0x000f220008000800 */
[----:B--2---:R-:W-:Y:S02]  /*2740*/  UIMAD.WIDE.U32 UR8, UR31, UR12, URZ ;  /* 0x0000000c1f0872a5 */ /* 0x004fe4000f8e00ff */
[----:B------:R-:W-:Y:S02]  /*2750*/  UIMAD.WIDE.U32 UR4, UR30, UR15, URZ ;  /* 0x0000000f1e0472a5 */ /* 0x000fe4000f8e00ff */
[----:B---3--:R-:W-:Y:S02]  /*2760*/  UISETP.NE.AND UP2, UPT, UR10, 0x1, UPT ;  /* 0x000000010a00788c */ /* 0x008fe4000bf45270 */
[----:B------:R-:W-:Y:S01]  /*2770*/  UISETP.NE.AND UP0, UPT, UR14, 0x1, UPT ;  /* 0x000000010e00788c */ /* 0x000fe2000bf05270 */
[----:B------:R-:W-:-:S02]  /*2780*/  UMOV UR8, UR9 ;  /* 0x0000000900087c82 */ /* 0x000fc40008000000 */
[----:B------:R-:W-:Y:S01]  /*2790*/  UMOV UR4, UR5 ;  /* 0x0000000500047c82 */ /* 0x000fe20008000000 */
[----:B------:R-:W-:Y:S02]  /*27a0*/  USHF.R.U32.HI UR13, URZ, UR13, UR8 ;  /* 0x0000000dff0d7299 */ /* 0x000fe40008011608 */
[----:B----4-:R-:W-:Y:S02]  /*27b0*/  USHF.R.U32.HI UR4, URZ, UR11, UR4 ;  /* 0x0000000bff047299 */ /* 0x010fe40008011604 */
[----:B------:R-:W-:Y:S02]  /*27c0*/  USEL UR5, UR31, UR13, !UP2 ;  /* 0x0000000d1f057287 */ /* 0x000fe4000d000000 */
[----:B------:R-:W-:-:S04]  /*27d0*/  USEL UR4, UR30, UR4, !UP0 ;  /* 0x000000041e047287 */ /* 0x000fc8000c000000 */
[----:B------:R-:W-:Y:S02]  /*27e0*/  UIADD3 UR8, UPT, UPT, UR5, -UR4, URZ ;  /* 0x8000000405087290 */ /* 0x000fe4000fffe0ff */
[----:B------:R-:W-:Y:S02]  /*27f0*/  UIADD3 UR4, UPT, UPT, -UR5, UR4, URZ ;  /* 0x0000000405047290 */ /* 0x000fe4000fffe1ff */
[----:B------:R-:W-:Y:S02]  /*2800*/  UIMAD UR30, UR8, UR14, UR30 ;  /* 0x0000000e081e72a4 */ /* 0x000fe4000f8e021e */
[----:B------:R-:W-:-:S12]  /*2810*/  UIMAD UR31, UR4, UR10, UR31 ;  /* 0x0000000a041f72a4 */ /* 0x000fd8000f8e021f */
.L_x_41:
[----:B------:R-:W-:Y:S01]  /*2820*/  VIADD R11, R11, 0x1 ;  /* 0x000000010b0b7836 */ /* 0x000fe20000000000 */
[----:B------:R-:W-:Y:S01]  /*2830*/  R2UR UR4, R148 ;  /* 0x00000000940472ca */ /* 0x000fe200000e0000 */
[----:B------:R-:W-:Y:S01]  /*2840*/  UIADD3 UR20, UPT, UPT, UR30, UR63, URZ ;  /* 0x0000003f1e147290 */ /* 0x000fe2000fffe0ff */
[----:B------:R-:W-:Y:S02]  /*2850*/  PLOP3.LUT P1, PT, PT, PT, PT, 0x80, 0x8 ;  /* 0x000000000008781c */ /* 0x000fe40003f2f070 */
[----:B------:R-:W-:-:S04]  /*2860*/  ISETP.NE.AND P0, PT, R11, 0x2, PT ;  /* 0x000000020b00780c */ /* 0x000fc80003f05270 */
[----:B------:R-:W-:Y:S02]  /*2870*/  SEL R3, RZ, 0x1, P0 ;  /* 0x00000001ff037807 */ /* 0x000fe40000000000 */
[----:B------:R-:W-:Y:S02]  /*2880*/  SEL R11, R11, RZ, P0 ;  /* 0x000000ff0b0b7207 */ /* 0x000fe40000000000 */
[----:B------:R-:W-:Y:S01]  /*2890*/  LOP3.LUT R10, R10, R3, RZ, 0x3c, !PT ;  /* 0x000000030a0a7212 */ /* 0x000fe200078e3cff */
[----:B------:R-:W-:Y:S01]  /*28a0*/  UIADD3 UR16, UPT, UPT, UR31, UR4, URZ ;  /* 0x000000041f107290 */ /* 0x000fe2000fffe0ff */
[----:B------:R-:W-:Y:S11]  /*28b0*/  BRA.U UP1, `(.L_x_42) ;  /* 0xfffffff101287547 */ /* 0x000ff6000b83ffff */
[----:B------:R-:W-:Y:S01]  /*28c0*/  UIADD3 UR8, UPT, UPT, UR6, 0x28, URZ ;  /* 0x0000002806087890 */ /* 0x000fe2000fffe0ff */
[----:B------:R-:W-:-:S03]  /*28d0*/  SHF.L.U32 R3, R12, 0x1f, RZ ;  /* 0x0000001f0c037819 */ /* 0x000fc600000006ff */
[----:B------:R-:W-:-:S09]  /*28e0*/  ULEA UR4, UR7, UR8, 0x3 ;  /* 0x0000000807047291 */ /* 0x000fd2000f8e18ff */
[----:B------:R-:W2:Y:S02]  /*28f0*/  SYNCS.PHASECHK.TRANS64.TRYWAIT P0, [UR4], R3 ;  /* 0x00000003ff0075a7 */ /* 0x000ea40008001104 */
[----:B--2---:R-:W-:Y:S05]  /*2900*/  @!P0 BRA `(.L_x_43) ;  /* 0x0000009000888947 */ /* 0x004fea0003800000 */
.L_x_153:
[----:B------:R-:W-:-:S04]  /*2910*/  UIADD3 UR4, UPT, UPT, UR7, 0x1, URZ ;  /* 0x0000000107047890 */ /* 0x000fc8000fffe0ff */
[----:B------:R-:W-:-:S04]  /*2920*/  UISETP.NE.AND UP0, UPT, UR4, 0x5, UPT ;  /* 0x000000050400788c */ /* 0x000fc8000bf05270 */
[----:B------:R-:W-:Y:S02]  /*2930*/  USEL UR6, URZ, 0x1, UP0 ;  /* 0x00000001ff067887 */ /* 0x000fe40008000000 */
[----:B------:R-:W-:-:S04]  /*2940*/  USEL UR4, UR4, URZ, UP0 ;  /* 0x000000ff04047287 */ /* 0x000fc80008000000 */
[----:B------:R-:W-:Y:S01]  /*2950*/  ULEA UR5, UR4, UR8, 0x3 ;  /* 0x0000000804057291 */ /* 0x000fe2000f8e18ff */
[----:B------:R-:W-:-:S04]  /*2960*/  LOP3.LUT R2, R12, UR6, RZ, 0x3c, !PT ;  /* 0x000000060c027c12 */ /* 0x000fc8000f8e3cff */
[----:B-1----:R-:W-:-:S04]  /*2970*/  SHF.L.U32 R3, R2, 0x1f, RZ ;  /* 0x0000001f02037819 */ /* 0x002fc800000006ff */
[----:B------:R-:W1:Y:S02]  /*2980*/  SYNCS.PHASECHK.TRANS64.TRYWAIT P0, [UR5], R3 ;  /* 0x00000003ff0075a7 */ /* 0x000e640008001105 */
[----:B-1----:R-:W-:Y:S05]  /*2990*/  @!P0 BRA `(.L_x_44) ;  /* 0x00000090007c8947 */ /* 0x002fea0003800000 */
.L_x_155:
        /* <DEDUP_REMOVED lines=9> */
.L_x_157:
        /* <DEDUP_REMOVED lines=9> */
.L_x_159:
[----:B------:R-:W-:-:S04]  /*2ac0*/  UIADD3 UR4, UPT, UPT, UR4, 0x1, URZ ;  /* 0x0000000104047890 */ /* 0x000fc8000fffe0ff */
[----:B------:R-:W-:-:S04]  /*2ad0*/  UISETP.NE.AND UP0, UPT, UR4, 0x5, UPT ;  /* 0x000000050400788c */ /* 0x000fc8000bf05270 */
[----:B------:R-:W-:Y:S02]  /*2ae0*/  USEL UR5, URZ, 0x1, UP0 ;  /* 0x00000001ff057887 */ /* 0x000fe40008000000 */
[----:B------:R-:W-:-:S04]  /*2af0*/  USEL UR4, UR4, URZ, UP0 ;  /* 0x000000ff04047287 */ /* 0x000fc80008000000 */
[----:B------:R-:W-:Y:S01]  /*2b00*/  ULEA UR4, UR4, UR8, 0x3 ;  /* 0x0000000804047291 */ /* 0x000fe2000f8e18ff */
[----:B-1----:R-:W-:-:S04]  /*2b10*/  LOP3.LUT R3, R2, UR5, RZ, 0x3c, !PT ;  /* 0x0000000502037c12 */ /* 0x002fc8000f8e3cff */
[----:B------:R-:W-:Y:S01]  /*2b20*/  SHF.L.U32 R3, R3, 0x1f, RZ ;  /* 0x0000001f03037819 */ /* 0x000fe200000006ff */
[----:B------:R-:W-:-:S07]  /*2b30*/  IMAD.U32 R0, RZ, RZ, UR4 ;  /* 0x00000004ff007e24 */ /* 0x000fce000f8e00ff */
.L_x_47:
[----:B-1----:R1:W2:Y:S02]  /*2b40*/  SYNCS.PHASECHK.TRANS64.TRYWAIT P0, [R0+URZ], R3 ;  /* 0x00000003000075a7 */ /* 0x0022a400080011ff */
[----:B--2---:R-:W-:Y:S05]  /*2b50*/  @!P0 NANOSLEEP.SYNCS 0x989680 ;  /* 0x009896800000895d */ /* 0x004fea0003900000 */
[----:B------:R-:W2:Y:S02]  /*2b60*/  @!P0 SYNCS.PHASECHK.TRANS64 P0, [R0+URZ], R3 ;  /* 0x00000003000085a7 */ /* 0x000ea400080010ff */
[----:B--2---:R-:W-:Y:S05]  /*2b70*/  @P0 EXIT ;  /* 0x000000000000094d */ /* 0x004fea0003800000 */
[----:B------:R-:W-:Y:S05]  /*2b80*/  BRA `(.L_x_47) ;  /* 0xfffffffc00ec7947 */ /* 0x000fea000383ffff */
.L_x_22:
[----:B------:R-:W-:-:S04]  /*2b90*/  UISETP.NE.AND UP0, UPT, UR47, URZ, UPT ;  /* 0x000000ff2f00728c */ /* 0x000fc8000bf05270 */
[----:B------:R-:W-:-:S09]  /*2ba0*/  UISETP.NE.OR UP0, UPT, UR17, 0x1, UP0 ;  /* 0x000000011100788c */ /* 0x000fd20008705670 */
[----:B------:R-:W-:Y:S05]  /*2bb0*/  BRA.U UP0, `(.L_x_48) ;  /* 0x0000000500487547 */ /* 0x000fea000b800000 */
[----:B------:R-:W-:Y:S01]  /*2bc0*/  ISETP.GE.U32.AND P2, PT, R0, 0x4, PT ;  /* 0x000000040000780c */ /* 0x000fe20003f46070 */
[----:B------:R-:W-:Y:S01]  /*2bd0*/  IMAD.MOV.U32 R12, RZ, RZ, 0x1 ;  /* 0x00000001ff0c7424 */ /* 0x000fe200078e00ff */
[----:B------:R-:W-:Y:S02]  /*2be0*/  CS2R R10, SRZ ;  /* 0x00000000000a7805 */ /* 0x000fe4000001ff00 */
[----:B------:R-:W-:Y:S01]  /*2bf0*/  CS2R R8, SRZ ;  /* 0x0000000000087805 */ /* 0x000fe2000001ff00 */
[----:B------:R-:W-:Y:S01]  /*2c00*/  UMOV UR6, 0x400 ;  /* 0x0000040000067882 */ /* 0x000fe20000000000 */
[----:B------:R-:W-:Y:S01]  /*2c10*/  UMOV UR5, URZ ;  /* 0x000000ff00057c82 */ /* 0x000fe20008000000 */
[----:B------:R-:W-:-:S12]  /*2c20*/  ULEA UR6, UR47, UR6, 0x18 ;  /* 0x000000062f067291 */ /* 0x000fd8000f8ec0ff */
.L_x_52:
[----:B------:R-:W-:Y:S02]  /*2c30*/  LEA R2, R8, UR6, 0x3 ;  /* 0x0000000608027c11 */ /* 0x000fe4000f8e18ff */
[----:B------:R-:W-:-:S03]  /*2c40*/  SHF.L.U32 R5, R9, 0x1f, RZ ;  /* 0x0000001f09057819 */ /* 0x000fc600000006ff */
[----:B------:R-:W-:Y:S01]  /*2c50*/  VIADD R4, R2, 0xf0 ;  /* 0x000000f002047836 */ /* 0x000fe20000000000 */
[----:B------:R-:W1:Y:S02]  /*2c60*/  SYNCS.PHASECHK.TRANS64.TRYWAIT P0, [R2+URZ+0xe0], R5 ;  /* 0x0000e005020075a7 */ /* 0x000e6400080011ff */
[----:B-1----:R-:W-:Y:S05]  /*2c70*/  @!P0 BRA `(.L_x_49) ;  /* 0x00000090000c8947 */ /* 0x002fea0003800000 */
.L_x_160:
[----:B------:R-:W-:Y:S01]  /*2c80*/  ULEA UR4, UR5, UR6, 0x3 ;  /* 0x0000000605047291 */ /* 0x000fe2000f8e18ff */
[----:B------:R-:W-:Y:S02]  /*2c90*/  PRMT R4, RZ, 0x654, R4 ;  /* 0x00000654ff047816 */ /* 0x000fe40000000004 */
[----:B-1----:R-:W-:Y:S01]  /*2ca0*/  SHF.L.U32 R5, R12, 0x1f, RZ ;  /* 0x0000001f0c057819 */ /* 0x002fe200000006ff */
[----:B------:R-:W-:Y:S01]  /*2cb0*/  UIADD3 UR7, UPT, UPT, UR4, 0xa0, URZ ;  /* 0x000000a004077890 */ /* 0x000fe2000fffe0ff */
[----:B------:R1:W-:Y:S05]  /*2cc0*/  SYNCS.ARRIVE.TRANS64.RED.A1T0 RZ, [R4+URZ], RZ ;  /* 0x000000ff04ff79a7 */ /* 0x0003ea00081004ff */
[----:B------:R-:W-:Y:S01]  /*2cd0*/  IMAD.U32 R7, RZ, RZ, UR7 ;  /* 0x00000007ff077e24 */ /* 0x000fe2000f8e00ff */
[----:B------:R-:W2:Y:S04]  /*2ce0*/  SYNCS.PHASECHK.TRANS64.TRYWAIT P0, [UR4+0xb0], R5 ;  /* 0x0000b005ff0075a7 */ /* 0x000ea80008001104 */
[----:B------:R-:W-:Y:S01]  /*2cf0*/  PRMT R6, R0, 0x654, R7 ;  /* 0x0000065400067816 */ /* 0x000fe20000000007 */
[----:B-1----:R-:W-:Y:S01]  /*2d00*/  @!P2 IMAD.MOV.U32 R4, RZ, RZ, 0x10 ;  /* 0x00000010ff04a424 */ /* 0x002fe200078e00ff */
[----:B--2---:R-:W-:Y:S06]  /*2d10*/  @!P0 BRA `(.L_x_50) ;  /* 0x0000008c00f88947 */ /* 0x004fec0003800000 */
.L_x_162:
[----:B------:R-:W-:Y:S01]  /*2d20*/  ULEA UR8, UR5, UR6, 0x4 ;  /* 0x0000000605087291 */ /* 0x000fe2000f8e20ff */
[----:B------:R-:W-:Y:S01]  /*2d30*/  SEL R3, R6, R3, !P2 ;  /* 0x0000000306037207 */ /* 0x000fe20005000000 */
[----:B------:R-:W-:Y:S01]  /*2d40*/  UIADD3 UR9, UPT, UPT, UR4, 0xa0, URZ ;  /* 0x000000a004097890 */ /* 0x000fe2000fffe0ff */
[----:B-1----:R-:W-:Y:S01]  /*2d50*/  LEA R2, R11, UR6, 0x3 ;  /* 0x000000060b027c11 */ /* 0x002fe2000f8e18ff */
[----:B------:R-:W-:Y:S01]  /*2d60*/  UIADD3 UR8, UPT, UPT, UR8, 0x110, URZ ;  /* 0x0000011008087890 */ /* 0x000fe2000fffe0ff */
[----:B------:R-:W-:Y:S01]  /*2d70*/  SHF.L.U32 R5, R10, 0x1f, RZ ;  /* 0x0000001f0a057819 */ /* 0x000fe200000006ff */
[----:B------:R1:W-:Y:S01]  /*2d80*/  @!P2 SYNCS.ARRIVE.TRANS64.RED RZ, [R3+URZ], R4 ;  /* 0x0000000403ffa9a7 */ /* 0x0003e200080004ff */
[----:B------:R-:W-:Y:S01]  /*2d90*/  UIADD3 UR4, UPT, UPT, UR5, 0x1, URZ ;  /* 0x0000000105047890 */ /* 0x000fe2000fffe0ff */
[----:B------:R-:W-:-:S03]  /*2da0*/  VIADD R8, R8, 0x1 ;  /* 0x0000000108087836 */ /* 0x000fc60000000000 */
[----:B------:R-:W-:Y:S02]  /*2db0*/  UISETP.NE.AND UP0, UPT, UR4, 0x2, UPT ;  /* 0x000000020400788c */ /* 0x000fe4000bf05270 */
[----:B------:R-:W-:Y:S06]  /*2dc0*/  UGETNEXTWORKID.BROADCAST [UR8], [UR9] ;  /* 0x00000000080073ca */ /* 0x000fec0008000100 */
[----:B------:R-:W-:Y:S01]  /*2dd0*/  USEL UR7, URZ, 0x1, UP0 ;  /* 0x00000001ff077887 */ /* 0x000fe20008000000 */
[----:B------:R-:W-:Y:S01]  /*2de0*/  ISETP.NE.AND P0, PT, R8, 0x2, PT ;  /* 0x000000020800780c */ /* 0x000fe20003f05270 */
[----:B------:R-:W-:Y:S01]  /*2df0*/  USEL UR5, UR4, URZ, UP0 ;  /* 0x000000ff04057287 */ /* 0x000fe20008000000 */
[----:B------:R-:W2:Y:S03]  /*2e00*/  SYNCS.PHASECHK.TRANS64.TRYWAIT P1, [R2+URZ+0xa0], R5 ;  /* 0x0000a005020075a7 */ /* 0x000ea600080211ff */
[----:B------:R-:W-:Y:S01]  /*2e10*/  LOP3.LUT R12, R12, UR7, RZ, 0x3c, !PT ;  /* 0x000000070c0c7c12 */ /* 0x000fe2000f8e3cff */
[----:B-12---:R-:W-:Y:S07]  /*2e20*/  @!P1 BRA `(.L_x_51) ;  /* 0x0000008c00cc9947 */ /* 0x006fee0003800000 */
.L_x_163:
[C---:B------:R-:W-:Y:S01]  /*2e30*/  LEA R4, R11.reuse, UR6, 0x4 ;  /* 0x000000060b047c11 */ /* 0x040fe2000f8e20ff */
[----:B-1----:R-:W-:Y:S01]  /*2e40*/  VIADD R2, R2, 0xb0 ;  /* 0x000000b002027836 */ /* 0x002fe20000000000 */
[----:B------:R-:W-:Y:S01]  /*2e50*/  SEL R8, R8, RZ, P0 ;  /* 0x000000ff08087207 */ /* 0x000fe20000000000 */
[----:B------:R-:W-:-:S03]  /*2e60*/  VIADD R11, R11, 0x1 ;  /* 0x000000010b0b7836 */ /* 0x000fc60000000000 */
[----:B------:R-:W1:Y:S01]  /*2e70*/  LDS.128 R4, [R4+0x110] ;  /* 0x0001100004047984 */ /* 0x000e620000000c00 */
[----:B------:R-:W-:Y:S02]  /*2e80*/  PRMT R2, RZ, 0x654, R2 ;  /* 0x00000654ff027816 */ /* 0x000fe40000000002 */
[C---:B------:R-:W-:Y:S01]  /*2e90*/  ISETP.NE.AND P1, PT, R11.reuse, 0x2, PT ;  /* 0x000000020b00780c */ /* 0x040fe20003f25270 */
[----:B------:R-:W-:Y:S01]  /*2ea0*/  @!PT LDS RZ, [RZ] ;  /* 0x00000000fffff984 */ /* 0x000fe20000000800 */
[----:B------:R-:W-:Y:S01]  /*2eb0*/  @!PT LDS RZ, [RZ] ;  /* 0x00000000fffff984 */ /* 0x000fe20000000800 */
[----:B------:R-:W-:Y:S01]  /*2ec0*/  @!PT LDS RZ, [RZ] ;  /* 0x00000000fffff984 */ /* 0x000fe20000000800 */
[----:B------:R-:W-:Y:S01]  /*2ed0*/  @!PT LDS RZ, [RZ] ;  /* 0x00000000fffff984 */ /* 0x000fe20000000800 */
[----:B------:R2:W-:Y:S06]  /*2ee0*/  MEMBAR.ALL.CTA ;  /* 0x0000000000007992 */ /* 0x0005ec0000008000 */
[----:B--2---:R-:W2:Y:S01]  /*2ef0*/  FENCE.VIEW.ASYNC.S ;  /* 0x00000000000073c6 */ /* 0x004ea20000000000 */
[----:B------:R-:W-:Y:S01]  /*2f00*/  SEL R11, R11, RZ, P1 ;  /* 0x000000ff0b0b7207 */ /* 0x000fe20000800000 */
[----:B--2---:R2:W-:Y:S01]  /*2f10*/  SYNCS.ARRIVE.TRANS64.RED.A1T0 RZ, [R2+URZ], RZ ;  /* 0x000000ff02ff79a7 */ /* 0x0045e200081004ff */
[----:B-1----:R-:W-:-:S02]  /*2f20*/  LOP3.LUT P3, RZ, R6, 0x1, RZ, 0xc0, !PT ;  /* 0x0000000106ff7812 */ /* 0x002fc4000786c0ff */
[----:B------:R-:W-:-:S04]  /*2f30*/  SEL R5, RZ, 0x1, P1 ;  /* 0x00000001ff057807 */ /* 0x000fc80000800000 */
[----:B------:R-:W-:Y:S02]  /*2f40*/  LOP3.LUT R10, R10, R5, RZ, 0x3c, !PT ;  /* 0x000000050a0a7212 */ /* 0x000fe400078e3cff */
[----:B--2---:R-:W-:-:S04]  /*2f50*/  SEL R2, RZ, 0x1, P0 ;  /* 0x00000001ff027807 */ /* 0x004fc80000000000 */
[----:B------:R-:W-:Y:S01]  /*2f60*/  LOP3.LUT R9, R9, R2, RZ, 0x3c, !PT ;  /* 0x0000000209097212 */ /* 0x000fe200078e3cff */
[----:B------:R-:W-:Y:S06]  /*2f70*/  @P3 BRA `(.L_x_52) ;  /* 0xfffffffc002c3947 */ /* 0x000fec000383ffff */
[----:B------:R-:W-:Y:S01]  /*2f80*/  ULEA UR4, UR5, UR6, 0x3 ;  /* 0x0000000605047291 */ /* 0x000fe2000f8e18ff */
[----:B------:R-:W-:-:S08]  /*2f90*/  SHF.L.U32 R3, R12, 0x1f, RZ ;  /* 0x0000001f0c037819 */ /* 0x000fd000000006ff */
[----:B------:R-:W1:Y:S02]  /*2fa0*/  SYNCS.PHASECHK.TRANS64 P0, [UR4+0xb0], R3 ;  /* 0x0000b003ff0075a7 */ /* 0x000e640008001004 */
[----:B-1----:R-:W-:Y:S05]  /*2fb0*/  @P0 BRA `(.L_x_53) ;  /* 0x0000000000080947 */ /* 0x002fea0003800000 */
[----:B------:R-:W1:Y:S02]  /*2fc0*/  SYNCS.PHASECHK.TRANS64.TRYWAIT P0, [UR4+0xb0], R3 ;  /* 0x0000b003ff0075a7 */ /* 0x000e640008001104 */
[----:B-1----:R-:W-:Y:S05]  /*2fd0*/  @!P0 BRA `(.L_x_54) ;  /* 0x0000008c00748947 */ /* 0x002fea0003800000 */
.L_x_53:
[----:B------:R-:W-:-:S04]  /*2fe0*/  UIADD3 UR7, UPT, UPT, UR5, 0x1, URZ ;  /* 0x0000000105077890 */ /* 0x000fc8000fffe0ff */
[----:B------:R-:W-:-:S04]  /*2ff0*/  UISETP.NE.AND UP0, UPT, UR7, 0x2, UPT ;  /* 0x000000020700788c */ /* 0x000fc8000bf05270 */
[----:B------:R-:W-:Y:S02]  /*3000*/  USEL UR8, URZ, 0x1, UP0 ;  /* 0x00000001ff087887 */ /* 0x000fe40008000000 */
[----:B------:R-:W-:-:S04]  /*3010*/  USEL UR7, UR7, URZ, UP0 ;  /* 0x000000ff07077287 */ /* 0x000fc80008000000 */
[----:B------:R-:W-:Y:S01]  /*3020*/  ULEA UR7, UR7, UR6, 0x3 ;  /* 0x0000000607077291 */ /* 0x000fe2000f8e18ff */
[----:B-1----:R-:W-:-:S04]  /*3030*/  LOP3.LUT R3, R12, UR8, RZ, 0x3c, !PT ;  /* 0x000000080c037c12 */ /* 0x002fc8000f8e3cff */
[----:B------:R-:W-:-:S04]  /*3040*/  SHF.L.U32 R0, R3, 0x1f, RZ ;  /* 0x0000001f03007819 */ /* 0x000fc800000006ff */
[----:B------:R-:W1:Y:S02]  /*3050*/  SYNCS.PHASECHK.TRANS64 P0, [UR7+0xb0], R0 ;  /* 0x0000b000ff0075a7 */ /* 0x000e640008001007 */
[----:B-1----:R-:W-:Y:S05]  /*3060*/  @P0 EXIT ;  /* 0x000000000000094d */ /* 0x002fea0003800000 */
[----:B------:R-:W-:Y:S02]  /*3070*/  SHF.L.U32 R3, R3, 0x1f, RZ ;  /* 0x0000001f03037819 */ /* 0x000fe400000006ff */
[----:B------:R-:W-:-:S07]  /*3080*/  MOV R0, UR7 ;  /* 0x0000000700007c02 */ /* 0x000fce0008000f00 */
.L_x_55:
[----:B-1----:R1:W2:Y:S02]  /*3090*/  SYNCS.PHASECHK.TRANS64.TRYWAIT P0, [R0+URZ+0xb0], R3 ;  /* 0x0000b003000075a7 */ /* 0x0022a400080011ff */
[----:B--2---:R-:W-:Y:S05]  /*30a0*/  @!P0 NANOSLEEP.SYNCS 0x989680 ;  /* 0x009896800000895d */ /* 0x004fea0003900000 */
[----:B------:R-:W2:Y:S02]  /*30b0*/  @!P0 SYNCS.PHASECHK.TRANS64 P0, [R0+URZ+0xb0], R3 ;  /* 0x0000b003000085a7 */ /* 0x000ea400080010ff */
[----:B--2---:R-:W-:Y:S05]  /*30c0*/  @P0 EXIT ;  /* 0x000000000000094d */ /* 0x004fea0003800000 */
[----:B------:R-:W-:Y:S05]  /*30d0*/  BRA `(.L_x_55) ;  /* 0xfffffffc00ec7947 */ /* 0x000fea000383ffff */
.L_x_48:
[----:B------:R-:W-:Y:S05]  /*30e0*/  BRA.U UP4, `(.L_x_56) ;  /* 0x0000001104587547 */ /* 0x000fea000b800000 */
[----:B------:R-:W-:Y:S01]  /*30f0*/  UMOV UR4, 0x40 ;  /* 0x0000004000047882 */ /* 0x000fe20000000000 */
[----:B------:R-:W-:Y:S01]  /*3100*/  NOP ;  /* 0x0000000000007918 */ /* 0x000fe20000000000 */
[----:B------:R-:W-:Y:S01]  /*3110*/  ULEA UR5, UR47, UR4, 0x18 ;  /* 0x000000042f057291 */ /* 0x000fe2000f8ec0ff */
[----:B------:R-:W-:Y:S02]  /*3120*/  UMOV UR6, 0x400 ;  /* 0x0000040000067882 */ /* 0x000fe40000000000 */
[----:B------:R-:W-:-:S06]  /*3130*/  ULEA UR6, UR47, UR6, 0x18 ;  /* 0x000000062f067291 */ /* 0x000fcc000f8ec0ff */
[----:B------:R-:W1:Y:S02]  /*3140*/  LDS.U8 R0, [UR5+0x1c] ;  /* 0x00001c05ff007984 */ /* 0x000e640008000000 */
[----:B-1----:R-:W-:-:S13]  /*3150*/  ISETP.NE.AND P0, PT, R0, RZ, PT ;  /* 0x000000ff0000720c */ /* 0x002fda0003f05270 */
[----:B------:R-:W-:Y:S05]  /*3160*/  @P0 BRA `(.L_x_57) ;  /* 0x0000000400080947 */ /* 0x000fea0003800000 */
[----:B------:R-:W-:Y:S02]  /*3170*/  UISETP.NE.U32.AND UP1, UPT, UR33, 0x1, UPT ;  /* 0x000000012100788c */ /* 0x000fe4000bf25070 */
[----:B------:R-:W-:-:S07]  /*3180*/  UIADD3 UR7, UPT, UPT, UR5, 0x8, URZ ;  /* 0x0000000805077890 */ /* 0x000fce000fffe0ff */
[----:B------:R-:W-:Y:S05]  /*3190*/  BRA.U !UP1, `(.L_x_58) ;  /* 0x00000001099c7547 */ /* 0x000fea000b800000 */
[----:B------:R-:W-:Y:S01]  /*31a0*/  ELECT P0, URZ, PT ;  /* 0x0000000000ff782f */ /* 0x000fe20003800000 */
[----:B------:R-:W-:-:S12]  /*31b0*/  BSSY B0, `(.L_x_58) ;  /* 0x0000025000007945 */ /* 0x000fd80003800000 */
[----:B------:R-:W-:Y:S05]  /*31c0*/  @!P0 BRA `(.L_x_59) ;  /* 0x00000000008c8947 */ /* 0x000fea0003800000 */
[----:B------:R-:W-:-:S05]  /*31d0*/  UMOV UR4, 0x10 ;  /* 0x0000001000047882 */ /* 0x000fca0000000000 */
[----:B------:R-:W-:Y:S04]  /*31e0*/  DEPBAR.LE SB1, 0x36 ;  /* 0x00009d800000791a */ /* 0x000fe80000000000 */
[----:B------:R-:W1:Y:S02]  /*31f0*/  UTCATOMSWS.2CTA.FIND_AND_SET.ALIGN UP0, UR4, UR4 ;  /* 0x00000004000475e3 */ /* 0x000e640008200800 */
[----:B-1----:R-:W-:Y:S01]  /*3200*/  MOV R11, UR4 ;  /* 0x00000004000b7c02 */ /* 0x002fe20008000f00 */
[----:B------:R-:W-:Y:S06]  /*3210*/  BRA.U UP0, `(.L_x_60) ;  /* 0x0000000100187547 */ /* 0x000fec000b800000 */
.L_x_61:
[----:B------:R-:W-:Y:S05]  /*3220*/  NANOSLEEP 0x64 ;  /* 0x000000640000795d */ /* 0x000fea0003800000 */
[----:B------:R-:W-:-:S05]  /*3230*/  UMOV UR4, 0x10 ;  /* 0x0000001000047882 */ /* 0x000fca0000000000 */
[----:B------:R-:W-:Y:S04]  /*3240*/  DEPBAR.LE SB1, 0x36 ;  /* 0x00009d800000791a */ /* 0x000fe80000000000 */
[----:B------:R-:W1:Y:S02]  /*3250*/  UTCATOMSWS.2CTA.FIND_AND_SET.ALIGN UP0, UR4, UR4 ;  /* 0x00000004000475e3 */ /* 0x000e640008200800 */
[----:B-1----:R-:W-:Y:S01]  /*3260*/  MOV R11, UR4 ;  /* 0x00000004000b7c02 */ /* 0x002fe20008000f00 */
[----:B------:R-:W-:Y:S05]  /*3270*/  BRA.U !UP0, `(.L_x_61) ;  /* 0xfffffffd08e87547 */ /* 0x000fea000b83ffff */
.L_x_60:
[----:B------:R-:W1:Y:S01]  /*3280*/  LDS R7, [UR5+0x10] ;  /* 0x00001005ff077984 */ /* 0x000e620008000800 */
[----:B------:R-:W-:Y:S01]  /*3290*/  IMAD.U32 R5, RZ, RZ, UR6 ;  /* 0x00000006ff057e24 */ /* 0x000fe2000f8e00ff */
[----:B------:R-:W-:-:S03]  /*32a0*/  MOV R4, UR34 ;  /* 0x0000002200047c02 */ /* 0x000fc60008000f00 */
[----:B------:R-:W-:Y:S01]  /*32b0*/  VIADD R5, R5, 0x130 ;  /* 0x0000013005057836 */ /* 0x000fe20000000000 */
[----:B-1----:R-:W-:-:S04]  /*32c0*/  SHF.L.U32 R7, R7, 0x1f, RZ ;  /* 0x0000001f07077819 */ /* 0x002fc800000006ff */
[----:B------:R-:W1:Y:S02]  /*32d0*/  SYNCS.PHASECHK.TRANS64.TRYWAIT P0, [UR5+0x8], R7 ;  /* 0x00000807ff0075a7 */ /* 0x000e640008001105 */
[----:B-1----:R-:W-:Y:S05]  /*32e0*/  @P0 BRA `(.L_x_62) ;  /* 0x0000000000080947 */ /* 0x002fea0003800000 */
[----:B------:R-:W1:Y:S02]  /*32f0*/  SYNCS.PHASECHK.TRANS64.TRYWAIT P0, [UR5+0x8], R7 ;  /* 0x00000807ff0075a7 */ /* 0x000e640008001105 */
[----:B-1----:R-:W-:Y:S05]  /*3300*/  @!P0 BRA `(.L_x_63) ;  /* 0x0000008800c08947 */ /* 0x002fea0003800000 */
.L_x_62:
[----:B-1----:R-:W-:Y:S01]  /*3310*/  HFMA2 R0, -RZ, RZ, 0, 5.9604644775390625e-08 ;  /* 0x00000001ff007431 */ /* 0x002fe200000001ff */
[----:B------:R-:W-:Y:S01]  /*3320*/  UPRMT UR4, UR34, 0x654, UR7 ;  /* 0x0000065422047896 */ /* 0x000fe20008000007 */
[----:B------:R-:W-:Y:S01]  /*3330*/  IMAD.MOV.U32 R8, RZ, RZ, 0xffff ;  /* 0x0000ffffff087424 */ /* 0x000fe200078e00ff */
[----:B------:R-:W-:Y:S01]  /*3340*/  PRMT R4, R4, 0x654, R5 ;  /* 0x0000065404047816 */ /* 0x000fe20000000005 */
[----:B------:R-:W-:Y:S02]  /*3350*/  IMAD.MOV.U32 R6, RZ, RZ, 0x4 ;  /* 0x00000004ff067424 */ /* 0x000fe400078e00ff */
[----:B------:R-:W-:Y:S01]  /*3360*/  IMAD.SHL.U32 R9, R11, 0x20, RZ ;  /* 0x000000200b097824 */ /* 0x000fe200078e00ff */
[----:B------:R-:W-:Y:S02]  /*3370*/  MOV R5, UR4 ;  /* 0x0000000400057c02 */ /* 0x000fe40008000f00 */
[-C--:B------:R-:W-:Y:S01]  /*3380*/  SHF.L.U32 R8, R8, R11.reuse, RZ ;  /* 0x0000000b08087219 */ /* 0x080fe200000006ff */
[----:B------:R1:W-:Y:S01]  /*3390*/  SYNCS.ARRIVE.TRANS64.RED RZ, [UR4], R6 ;  /* 0x00000006ffff79a7 */ /* 0x0003e20008000404 */
[----:B------:R-:W-:Y:S01]  /*33a0*/  SHF.L.U32 R7, R0, R11, RZ ;  /* 0x0000000b00077219 */ /* 0x000fe200000006ff */
[----:B------:R1:W-:Y:S04]  /*33b0*/  STS [UR6+0x130], R9 ;  /* 0x00013009ff007988 */ /* 0x0003e80008000806 */
[----:B------:R1:W-:Y:S04]  /*33c0*/  STAS [R4.64], R11 ;  /* 0x0000000b04007dbd */ /* 0x0003e8000c0008ff */
[----:B------:R1:W-:Y:S04]  /*33d0*/  ATOMS.OR RZ, [UR5+0x14], R8 ;  /* 0x00001408ffff798c */ /* 0x0003e8000b000005 */
[----:B------:R1:W-:Y:S04]  /*33e0*/  ATOMS.OR RZ, [UR5+0x18], R7 ;  /* 0x00001807ffff798c */ /* 0x0003e8000b000005 */
[----:B------:R1:W-:Y:S02]  /*33f0*/  ATOMS.XOR RZ, [UR5+0x10], R0 ;  /* 0x00001000ffff798c */ /* 0x0003e4000b800005 */
.L_x_59:
[----:B------:R-:W-:Y:S05]  /*3400*/  BSYNC B0 ;  /* 0x0000000000007941 */ /* 0x000fea0003800000 */
.L_x_58:
[----:B------:R-:W-:Y:S05]  /*3410*/  BRA.U UP1, `(.L_x_64) ;  /* 0x00000001016c7547 */ /* 0x000fea000b800000 */
[----:B------:R-:W-:-:S03]  /*3420*/  UMOV UR4, 0xffffffff ;  /* 0xffffffff00047882 */ /* 0x000fc60000000000 */
[----:B------:R-:W-:Y:S05]  /*3430*/  BRA.DIV UR4, `(.L_x_65) ;  /* 0x0000008a048c7947 */ /* 0x000fea000b800000 */
[----:B------:R-:W-:-:S13]  /*3440*/  ELECT P6, URZ, PT ;  /* 0x0000000000ff782f */ /* 0x000fda00038c0000 */
.L_x_167:
[----:B------:R-:W-:Y:S05]  /*3450*/  @!P6 BRA `(.L_x_64) ;  /* 0x00000000005ce947 */ /* 0x000fea0003800000 */
[----:B-1----:R-:W1:Y:S02]  /*3460*/  LDS R5, [UR5+0x10] ;  /* 0x00001005ff057984 */ /* 0x002e640008000800 */
[----:B-1----:R-:W-:-:S04]  /*3470*/  SHF.L.U32 R5, R5, 0x1f, RZ ;  /* 0x0000001f05057819 */ /* 0x002fc800000006ff */
[----:B------:R-:W1:Y:S02]  /*3480*/  SYNCS.PHASECHK.TRANS64.TRYWAIT P0, [UR5+0x8], R5 ;  /* 0x00000805ff0075a7 */ /* 0x000e640008001105 */
[----:B-1----:R-:W-:Y:S05]  /*3490*/  @P0 BRA `(.L_x_66) ;  /* 0x0000000000080947 */ /* 0x002fea0003800000 */
[----:B------:R-:W1:Y:S02]  /*34a0*/  SYNCS.PHASECHK.TRANS64.TRYWAIT P0, [UR5+0x8], R5 ;  /* 0x00000805ff0075a7 */ /* 0x000e640008001105 */
[----:B-1----:R-:W-:Y:S05]  /*34b0*/  @!P0 BRA `(.L_x_67) ;  /* 0x00000088008c8947 */ /* 0x002fea0003800000 */
.L_x_66:
[----:B------:R-:W2:Y:S01]  /*34c0*/  LDS R7, [UR6+0x130] ;  /* 0x00013006ff077984 */ /* 0x000ea20008000800 */
[----:B-1----:R-:W-:Y:S02]  /*34d0*/  HFMA2 R0, -RZ, RZ, 0, 5.9604644775390625e-08 ;  /* 0x00000001ff007431 */ /* 0x002fe400000001ff */
[----:B------:R-:W-:Y:S01]  /*34e0*/  IMAD.MOV.U32 R4, RZ, RZ, 0xffff ;  /* 0x0000ffffff047424 */ /* 0x000fe200078e00ff */
[----:B------:R-:W-:Y:S01]  /*34f0*/  UPRMT UR4, UR34, 0x654, UR7 ;  /* 0x0000065422047896 */ /* 0x000fe20008000007 */
[----:B--2---:R-:W-:-:S03]  /*3500*/  IMAD.SHL.U32 R5, R7, 0x20, RZ ;  /* 0x0000002007057824 */ /* 0x004fc600078e00ff */
[-C--:B------:R-:W-:Y:S02]  /*3510*/  SHF.L.U32 R4, R4, R7.reuse, RZ ;  /* 0x0000000704047219 */ /* 0x080fe400000006ff */
[----:B------:R-:W-:Y:S01]  /*3520*/  SHF.L.U32 R7, R0, R7, RZ ;  /* 0x0000000700077219 */ /* 0x000fe200000006ff */
[----:B------:R2:W-:Y:S04]  /*3530*/  STS [UR6+0x130], R5 ;  /* 0x00013005ff007988 */ /* 0x0005e80008000806 */
[----:B------:R2:W-:Y:S04]  /*3540*/  ATOMS.OR RZ, [UR5+0x14], R4 ;  /* 0x00001404ffff798c */ /* 0x0005e8000b000005 */
[----:B------:R2:W-:Y:S01]  /*3550*/  ATOMS.OR RZ, [UR5+0x18], R7 ;  /* 0x00001807ffff798c */ /* 0x0005e2000b000005 */
[----:B------:R-:W-:Y:S03]  /*3560*/  SYNCS.ARRIVE.TRANS64.RED.A1T0 RZ, [UR4], RZ ;  /* 0x000000ffffff79a7 */ /* 0x000fe60008100404 */
[----:B------:R2:W-:Y:S01]  /*3570*/  ATOMS.XOR RZ, [UR5+0x10], R0 ;  /* 0x00001000ffff798c */ /* 0x0005e2000b800005 */
[----:B------:R-:W-:Y:S05]  /*3580*/  BRA `(.L_x_64) ;  /* 0x0000000000107947 */ /* 0x000fea0003800000 */
.L_x_57:
[----:B------:R-:W-:Y:S02]  /*3590*/  MOV R0, 0xffffffff ;  /* 0xffffffff00007802 */ /* 0x000fe40000000f00 */
[----:B------:R-:W-:-:S03]  /*35a0*/  MOV R4, 0x35d0 ;  /* 0x000035d000047802 */ /* 0x000fc60000000f00 */
[----:B------:R1:W-:Y:S04]  /*35b0*/  STS [UR6+0x130], R0 ;  /* 0x00013000ff007988 */ /* 0x0003e80008000806 */
[----:B-1---5:R-:W-:Y:S05]  /*35c0*/  CALL.REL.NOINC `($__internal_1_$__cuda_sm10x_tcgen05_guardrail_trap_phase_invalid_during_alloc) ;  /* 0x0000009000307944 */ /* 0x022fea0003c00000 */
.L_x_64:
[----:B------:R-:W-:Y:S05]  /*35d0*/  WARPSYNC.ALL ;  /* 0x0000000000007948 */ /* 0x000fea0003800000 */
[----:B------:R-:W3:Y:S01]  /*35e0*/  S2UR UR4, SR_CgaCtaId ;  /* 0x00000000000479c3 */ /* 0x000ee20000008800 */
[----:B------:R-:W-:Y:S01]  /*35f0*/  UMOV UR17, 0x400 ;  /* 0x0000040000117882 */ /* 0x000fe20000000000 */
[----:B------:R-:W-:-:S06]  /*3600*/  NOP ;  /* 0x0000000000007918 */ /* 0x000fcc0000000000 */
[----:B------:R-:W-:Y:S06]  /*3610*/  BAR.ARV 0x6, 0xa0 ;  /* 0x0182800000007b1d */ /* 0x000fec0000002000 */
[----:B------:R-:W4:Y:S01]  /*3620*/  LDCU UR6, c[0x0][0x38c] ;  /* 0x00007180ff0677ac */ /* 0x000f220008000800 */
[----:B------:R-:W-:Y:S01]  /*3630*/  LOP3.LUT R3, R3, 0xffff, RZ, 0xc0, !PT ;  /* 0x0000ffff03037812 */ /* 0x000fe200078ec0ff */
[----:B-1----:R-:W-:Y:S01]  /*3640*/  IMAD.MOV.U32 R9, RZ, RZ, 0x1 ;  /* 0x00000001ff097424 */ /* 0x002fe200078e00ff */
[----:B------:R-:W-:Y:S01]  /*3650*/  LOP3.LUT R2, R2, 0xffff, RZ, 0xc0, !PT ;  /* 0x0000ffff02027812 */ /* 0x000fe200078ec0ff */
[----:B------:R-:W-:Y:S01]  /*3660*/  IMAD.MOV.U32 R8, RZ, RZ, RZ ;  /* 0x000000ffff087224 */ /* 0x000fe200078e00ff */
[----:B------:R-:W-:Y:S01]  /*3670*/  R2UR UR20, R3 ;  /* 0x00000000031472ca */ /* 0x000fe200000e0000 */
[----:B------:R-:W-:Y:S01]  /*3680*/  UMOV UR24, URZ ;  /* 0x000000ff00187c82 */ /* 0x000fe20008000000 */
[----:B------:R-:W-:-:S02]  /*3690*/  R2UR UR30, R2 ;  /* 0x00000000021e72ca */ /* 0x000fc400000e0000 */
[----:B------:R-:W-:Y:S01]  /*36a0*/  CS2R R2, SRZ ;  /* 0x0000000000027805 */ /* 0x000fe2000001ff00 */
[----:B------:R-:W-:Y:S01]  /*36b0*/  UMOV UR15, URZ ;  /* 0x000000ff000f7c82 */ /* 0x000fe20008000000 */
[----:B---3--:R-:W-:Y:S01]  /*36c0*/  ULEA UR17, UR4, UR17, 0x18 ;  /* 0x0000001104117291 */ /* 0x008fe2000f8ec0ff */
[----:B------:R-:W-:Y:S01]  /*36d0*/  UMOV UR14, URZ ;  /* 0x000000ff000e7c82 */ /* 0x000fe20008000000 */
[----:B------:R-:W-:Y:S02]  /*36e0*/  UISETP.NE.AND UP3, UPT, UR33, URZ, UPT ;  /* 0x000000ff2100728c */ /* 0x000fe4000bf65270 */
[----:B------:R-:W-:Y:S02]  /*36f0*/  UIADD3 UR5, UPT, UPT, UR17, 0x10800, URZ ;  /* 0x0001080011057890 */ /* 0x000fe4000fffe0ff */
[----:B------:R-:W-:-:S03]  /*3700*/  UIADD3 UR4, UPT, UPT, UR17, 0x1a800, URZ ;  /* 0x0001a80011047890 */ /* 0x000fc6000fffe0ff */
[----:B--2---:R-:W1:Y:S01]  /*3710*/  LDS R0, [UR17+0x130] ;  /* 0x00013011ff007984 */ /* 0x004e620008000800 */
[----:B----4-:R-:W-:Y:S02]  /*3720*/  UIADD3 UR6, UPT, UPT, UR6, 0x1f, URZ ;  /* 0x0000001f06067890 */ /* 0x010fe4000fffe0ff */
[----:B------:R-:W-:Y:S02]  /*3730*/  USHF.R.U32.HI UR5, URZ, 0x4, UR5 ;  /* 0x00000004ff057899 */ /* 0x000fe40008011605 */
[----:B------:R-:W-:Y:S02]  /*3740*/  USHF.R.S32.HI UR25, URZ, 0x1f, UR6 ;  /* 0x0000001fff197899 */ /* 0x000fe40008011406 */
[----:B------:R-:W-:Y:S02]  /*3750*/  USHF.R.U32.HI UR4, URZ, 0x4, UR4 ;  /* 0x00000004ff047899 */ /* 0x000fe40008011604 */
[----:B------:R-:W-:Y:S02]  /*3760*/  ULEA.HI UR25, UR25, UR6, URZ, 0x5 ;  /* 0x0000000619197291 */ /* 0x000fe4000f8f28ff */
[----:B------:R-:W-:-:S02]  /*3770*/  ULOP3.LUT UR5, UR5, 0x3fff, URZ, 0xc0, !UPT ;  /* 0x00003fff05057892 */ /* 0x000fc4000f8ec0ff */
[----:B------:R-:W-:Y:S02]  /*3780*/  USHF.R.S32.HI UR25, URZ, 0x5, UR25 ;  /* 0x00000005ff197899 */ /* 0x000fe40008011419 */
[----:B------:R-:W-:Y:S02]  /*3790*/  ULOP3.LUT UR22, UR4, 0x3fff, URZ, 0xc0, !UPT ;  /* 0x00003fff04167892 */ /* 0x000fe4000f8ec0ff */
[----:B------:R-:W-:Y:S02]  /*37a0*/  UISETP.LT.AND UP0, UPT, UR25, 0x1, UPT ;  /* 0x000000011900788c */ /* 0x000fe4000bf01270 */
[----:B------:R-:W-:Y:S02]  /*37b0*/  ULOP3.LUT UR21, UR5, 0x10000, URZ, 0xfc, !UPT ;  /* 0x0001000005157892 */ /* 0x000fe4000f8efcff */
[----:B------:R-:W-:Y:S02]  /*37c0*/  ULOP3.LUT UR22, UR22, 0x10000, URZ, 0xfc, !UPT ;  /* 0x0001000016167892 */ /* 0x000fe4000f8efcff */
[----:B------:R-:W-:Y:S01]  /*37d0*/  USEL UR31, UR25, 0x1, !UP0 ;  /* 0x00000001191f7887 */ /* 0x000fe2000c000000 */
[----:B------:R-:W-:Y:S01]  /*37e0*/  UMOV UR28, 0x0 ;  /* 0x00000000001c7882 */ /* 0x000fe20000000000 */
[----:B------:R-:W-:Y:S01]  /*37f0*/  UMOV UR29, 0x10400010 ;  /* 0x10400010001d7882 */ /* 0x000fe20000000000 */
[----:B------:R-:W-:Y:S01]  /*3800*/  UMOV UR26, 0x0 ;  /* 0x00000000001a7882 */ /* 0x000fe20000000000 */
[----:B------:R-:W-:Y:S01]  /*3810*/  UMOV UR27, 0x10400010 ;  /* 0x10400010001b7882 */ /* 0x000fe20000000000 */
[----:B-1----:R-:W-:-:S15]  /*3820*/  R2UR UR32, R0 ;  /* 0x00000000002072ca */ /* 0x002fde00000e0000 */
.L_x_75:
[C---:B------:R-:W-:Y:S02]  /*3830*/  LEA R0, R8.reuse, UR17, 0x3 ;  /* 0x0000001108007c11 */ /* 0x040fe4000f8e18ff */
[----:B------:R-:W-:Y:S02]  /*3840*/  SHF.L.U32 R5, R3, 0x1f, RZ ;  /* 0x0000001f03057819 */ /* 0x000fe400000006ff */
[----:B------:R-:W-:Y:S02]  /*3850*/  LEA R4, R8, UR17, 0x4 ;  /* 0x0000001108047c11 */ /* 0x000fe4000f8e20ff */
[----:B------:R-:W1:Y:S02]  /*3860*/  SYNCS.PHASECHK.TRANS64.TRYWAIT P0, [R0+URZ+0xa0], R5 ;  /* 0x0000a005000075a7 */ /* 0x000e6400080011ff */
[----:B-1-3--:R-:W-:Y:S05]  /*3870*/  @!P0 BRA `(.L_x_68) ;  /* 0x0000008400b48947 */ /* 0x00afea0003800000 */
.L_x_168:
[----:B-1----:R-:W1:Y:S01]  /*3880*/  LDS.128 R4, [R4+0x110] ;  /* 0x0001100004047984 */ /* 0x002e620000000c00 */
[----:B------:R-:W-:Y:S02]  /*3890*/  VIADD R0, R0, 0xb0 ;  /* 0x000000b000007836 */ /* 0x000fe40000000000 */
[----:B------:R-:W-:Y:S01]  /*38a0*/  VIADD R8, R8, 0x1 ;  /* 0x0000000108087836 */ /* 0x000fe20000000000 */
[----:B------:R-:W-:Y:S01]  /*38b0*/  @!PT LDS RZ, [RZ] ;  /* 0x00000000fffff984 */ /* 0x000fe20000000800 */
[----:B------:R-:W-:Y:S01]  /*38c0*/  @!PT LDS RZ, [RZ] ;  /* 0x00000000fffff984 */ /* 0x000fe20000000800 */
[----:B------:R-:W-:Y:S01]  /*38d0*/  @!PT LDS RZ, [RZ] ;  /* 0x00000000fffff984 */ /* 0x000fe20000000800 */
[----:B------:R-:W-:Y:S01]  /*38e0*/  @!PT LDS RZ, [RZ] ;  /* 0x00000000fffff984 */ /* 0x000fe20000000800 */
[----:B------:R2:W-:Y:S06]  /*38f0*/  MEMBAR.ALL.CTA ;  /* 0x0000000000007992 */ /* 0x0005ec0000008000 */
[----:B--2---:R-:W2:Y:S01]  /*3900*/  FENCE.VIEW.ASYNC.S ;  /* 0x00000000000073c6 */ /* 0x004ea20000000000 */
[----:B------:R-:W-:-:S04]  /*3910*/  PRMT R0, RZ, 0x654, R0 ;  /* 0x00000654ff007816 */ /* 0x000fc80000000000 */
[----:B--2---:R2:W-:Y:S01]  /*3920*/  SYNCS.ARRIVE.TRANS64.RED.A1T0 RZ, [R0+URZ], RZ ;  /* 0x000000ff00ff79a7 */ /* 0x0045e200081004ff */
[----:B-1----:R-:W-:Y:S01]  /*3930*/  LOP3.LUT P1, RZ, R6, 0x1, RZ, 0xc0, !PT ;  /* 0x0000000106ff7812 */ /* 0x002fe2000782c0ff */
[----:B--2---:R-:W-:-:S12]  /*3940*/  BRA.U UP3, `(.L_x_69) ;  /* 0x0000000103e07547 */ /* 0x004fd8000b800000 */
[----:B------:R-:W1:Y:S01]  /*3950*/  LDCU UR4, c[0x0][0x38c] ;  /* 0x00007180ff0477ac */ /* 0x000e620008000800 */
[----:B------:R-:W-:Y:S02]  /*3960*/  PLOP3.LUT P2, PT, PT, PT, PT, 0x80, 0x8 ;  /* 0x000000000008781c */ /* 0x000fe40003f4f070 */
[----:B------:R-:W-:Y:S01]  /*3970*/  SHF.L.U32 R5, R9, 0x1f, RZ ;  /* 0x0000001f09057819 */ /* 0x000fe200000006ff */
[----:B------:R-:W-:Y:S02]  /*3980*/  ULEA UR23, UR24, UR17, 0x3 ;  /* 0x0000001118177291 */ /* 0x000fe4000f8e18ff */
[----:B------:R-:W-:Y:S02]  /*3990*/  ULEA UR18, UR24, UR32, 0x8 ;  /* 0x0000002018127291 */ /* 0x000fe4000f8e40ff */
[----:B-1----:R-:W-:-:S06]  /*39a0*/  UISETP.GE.AND UP0, UPT, UR4, 0x1, UPT ;  /* 0x000000010400788c */ /* 0x002fcc000bf06270 */
[----:B------:R-:W-:-:S05]  /*39b0*/  PLOP3.LUT P0, PT, PT, PT, UP0, 0x80, 0x8 ;  /* 0x000000000008781c */ /* 0x000fca0003f0f008 */
[----:B------:R-:W-:-:S08]  /*39c0*/  @UP0 ULEA UR4, UR15, UR17, 0x3 ;  /* 0x000000110f040291 */ /* 0x000fd0000f8e18ff */
[----:B------:R-:W-:-:S04]  /*39d0*/  @P0 SHF.L.U32 R0, R2, 0x1f, RZ ;  /* 0x0000001f02000819 */ /* 0x000fc800000006ff */
[----:B------:R1:W2:Y:S01]  /*39e0*/  @P0 SYNCS.PHASECHK.TRANS64.TRYWAIT P2, [UR4], R0 ;  /* 0x00000000ff0005a7 */ /* 0x0002a20008041104 */
[----:B------:R-:W3:Y:S02]  /*39f0*/  SYNCS.PHASECHK.TRANS64.TRYWAIT P0, [UR23+0xd0], R5 ;  /* 0x0000d005ff0075a7 */ /* 0x000ee40008001117 */
[----:B-123--:R-:W-:Y:S05]  /*3a00*/  @!P0 BRA `(.L_x_70) ;  /* 0x0000008400648947 */ /* 0x00efea0003800000 */
.L_x_170:
[----:B------:R-:W-:Y:S01]  /*3a10*/  UMOV UR19, UR14 ;  /* 0x0000000e00137c82 */ /* 0x000fe20008000000 */
[----:B------:R-:W-:Y:S05]  /*3a20*/  BRA.U !UP0, `(.L_x_71) ;  /* 0x0000000108987547 */ /* 0x000fea000b800000 */
[----:B------:R-:W-:Y:S02]  /*3a30*/  UIADD3 UR19, UPT, UPT, UR31, UR14, URZ ;  /* 0x0000000e1f137290 */ /* 0x000fe4000fffe0ff */
[----:B------:R-:W-:Y:S01]  /*3a40*/  UPLOP3.LUT UP2, UPT, UPT, UPT, UPT, 0x40, 0x4 ;  /* 0x000000000004789c */ /* 0x000fe20003f4e870 */
[----:B------:R-:W-:Y:S01]  /*3a50*/  UMOV UR16, UR25 ;  /* 0x0000001900107c82 */ /* 0x000fe20008000000 */
[----:B------:R-:W-:-:S09]  /*3a60*/  UMOV UR6, UR15 ;  /* 0x0000000f00067c82 */ /* 0x000fd20008000000 */
.L_x_74:
[----:B--2---:R-:W-:Y:S01]  /*3a70*/  ULEA UR5, UR6, UR17, 0x3 ;  /* 0x0000001106057291 */ /* 0x004fe2000f8e18ff */
[----:B---3--:R-:W-:Y:S11]  /*3a80*/  @P2 BRA `(.L_x_72) ;  /* 0x00000000000c2947 */ /* 0x008ff60003800000 */
[----:B-1----:R-:W-:Y:S04]  /*3a90*/  SHF.L.U32 R5, R2, 0x1f, RZ ;  /* 0x0000001f02057819 */ /* 0x002fe800000006ff */
[----:B------:R-:W1:Y:S02]  /*3aa0*/  SYNCS.PHASECHK.TRANS64.TRYWAIT P0, [UR5], R5 ;  /* 0x00000005ff0075a7 */ /* 0x000e640008001105 */
[----:B-1----:R-:W-:Y:S05]  /*3ab0*/  @!P0 BRA `(.L_x_73) ;  /* 0x0000008400508947 */ /* 0x002fea0003800000 */
.L_x_72:
[----:B------:R-:W-:Y:S01]  /*3ac0*/  UISETP.NE.AND UP0, UPT, UR16, 0x1, UPT ;  /* 0x000000011000788c */ /* 0x000fe2000bf05270 */
[----:B------:R-:W-:Y:S01]  /*3ad0*/  PLOP3.LUT P2, PT, PT, PT, PT, 0x80, 0x8 ;  /* 0x000000000008781c */ /* 0x000fe20003f4f070 */
[----:B------:R-:W-:Y:S02]  /*3ae0*/  UIADD3 UR4, UPT, UPT, UR6, 0x1, URZ ;  /* 0x0000000106047890 */ /* 0x000fe4000fffe0ff */
[----:B------:R-:W-:Y:S02]  /*3af0*/  ULEA UR12, UR6, UR22, 0x9 ;  /* 0x00000016060c7291 */ /* 0x000fe4000f8e48ff */
[----:B------:R-:W-:Y:S01]  /*3b00*/  UISETP.NE.AND UP1, UPT, UR4, 0x5, UPT ;  /* 0x000000050400788c */ /* 0x000fe2000bf25270 */
[----:B------:R-:W-:Y:S01]  /*3b10*/  PLOP3.LUT P0, PT, PT, PT, UP0, 0x80, 0x8 ;  /* 0x000000000008781c */ /* 0x000fe20003f0f008 */
[----:B------:R-:W-:Y:S02]  /*3b20*/  UIADD3 UR10, UPT, UPT, UR12, 0x2, URZ ;  /* 0x000000020c0a7890 */ /* 0x000fe4000fffe0ff */
[----:B------:R-:W-:Y:S02]  /*3b30*/  USEL UR7, URZ, 0x1, UP1 ;  /* 0x00000001ff077887 */ /* 0x000fe40008800000 */
[----:B------:R-:W-:Y:S02]  /*3b40*/  USEL UR15, UR4, URZ, UP1 ;  /* 0x000000ff040f7287 */ /* 0x000fe40008800000 */
[----:B------:R-:W-:Y:S02]  /*3b50*/  UIADD3 UR14, UPT, UPT, UR14, 0x1, URZ ;  /* 0x000000010e0e7890 */ /* 0x000fe4000fffe0ff */
[----:B------:R-:W-:Y:S01]  /*3b60*/  @UP0 ULEA UR4, UR15, UR17, 0x3 ;  /* 0x000000110f040291 */ /* 0x000fe2000f8e18ff */
[----:B------:R-:W-:Y:S01]  /*3b70*/  LOP3.LUT R2, R2, UR7, RZ, 0x3c, !PT ;  /* 0x0000000702027c12 */ /* 0x000fe2000f8e3cff */
[----:B------:R-:W-:Y:S01]  /*3b80*/  UIADD3 UR7, UPT, UPT, UR5, 0x28, URZ ;  /* 0x0000002805077890 */ /* 0x000fe2000fffe0ff */
[----:B------:R-:W-:Y:S02]  /*3b90*/  UMOV UR13, 0x80004020 ;  /* 0x80004020000d7882 */ /* 0x000fe40000000000 */
[----:B-1----:R-:W-:Y:S01]  /*3ba0*/  @P0 SHF.L.U32 R0, R2, 0x1f, RZ ;  /* 0x0000001f02000819 */ /* 0x002fe200000006ff */
[----:B------:R-:W-:Y:S01]  /*3bb0*/  UMOV UR5, 0x80004020 ;  /* 0x8000402000057882 */ /* 0x000fe20000000000 */
[----:B------:R-:W-:Y:S01]  /*3bc0*/  UMOV UR11, 0x80004020 ;  /* 0x80004020000b7882 */ /* 0x000fe20000000000 */
[----:B------:R-:W-:Y:S01]  /*3bd0*/  UMOV UR9, 0x80004020 ;  /* 0x8000402000097882 */ /* 0x000fe20000000000 */
[----:B------:R2:W3:Y:S01]  /*3be0*/  @P0 SYNCS.PHASECHK.TRANS64.TRYWAIT P2, [UR4], R0 ;  /* 0x00000000ff0005a7 */ /* 0x0004e20008041104 */
[----:B------:R-:W-:Y:S02]  /*3bf0*/  ULEA UR4, UR6, UR21, 0x9 ;  /* 0x0000001506047291 */ /* 0x000fe4000f8e48ff */
[----:B------:R-:W-:Y:S02]  /*3c00*/  UISETP.NE.AND UP0, UPT, UR14, UR19, UPT ;  /* 0x000000130e00728c */ /* 0x000fe4000bf05270 */
[----:B------:R-:W-:Y:S02]  /*3c10*/  UIADD3 UR8, UPT, UPT, UR4, 0x2, URZ ;  /* 0x0000000204087890 */ /* 0x000fe4000fffe0ff */
[----:B------:R-:W-:Y:S01]  /*3c20*/  UIADD3 UR16, UPT, UPT, UR16, -0x1, URZ ;  /* 0xffffffff10107890 */ /* 0x000fe2000fffe0ff */
[----:B------:R-:W-:Y:S02]  /*3c30*/  UMOV UR6, UR15 ;  /* 0x0000000f00067c82 */ /* 0x000fe40008000000 */
[----:B------:R2:W-:Y:S01]  /*3c40*/  UTCHMMA.2CTA gdesc[UR4], gdesc[UR12], tmem[UR18], tmem[UR28], idesc[UR29], UP2 ;  /* 0x00ff1c0c040075ea */ /* 0x0005e20009200012 */
[----:B------:R-:W-:Y:S03]  /*3c50*/  UPLOP3.LUT UP2, UPT, UPT, UPT, UPT, 0x80, 0x8 ;  /* 0x000000000008789c */ /* 0x000fe60003f4f070 */
[----:B------:R2:W-:Y:S01]  /*3c60*/  UTCHMMA.2CTA gdesc[UR8], gdesc[UR10], tmem[UR18], tmem[UR26], idesc[UR27], UPT ;  /* 0x00ff1a0a080075ea */ /* 0x0005e2000ba00012 */
[----:B------:R2:W-:Y:S01]  /*3c70*/  UTCBAR.2CTA.MULTICAST [UR7], URZ, UR20 ;  /* 0x000000ff070073e9 */ /* 0x0005e20008200814 */
[----:B------:R-:W-:Y:S06]  /*3c80*/  BRA.U UP0, `(.L_x_74) ;  /* 0xfffffffd00787547 */ /* 0x000fec000b83ffff */
.L_x_71:
[----:B--2---:R-:W-:Y:S01]  /*3c90*/  UIADD3 UR4, UPT, UPT, UR23, 0xc0, URZ ;  /* 0x000000c017047890 */ /* 0x004fe2000fffe0ff */
[----:B------:R-:W-:-:S08]  /*3ca0*/  UMOV UR14, UR19 ;  /* 0x00000013000e7c82 */ /* 0x000fd00008000000 */
[----:B------:R2:W-:Y:S01]  /*3cb0*/  UTCBAR.2CTA.MULTICAST [UR4], URZ, UR30 ;  /* 0x000000ff040073e9 */ /* 0x0005e2000820081e */
[----:B------:R-:W-:Y:S02]  /*3cc0*/  NOP ;  /* 0x0000000000007918 */ /* 0x000fe40000000000 */
.L_x_69:
[----:B--2---:R-:W-:Y:S01]  /*3cd0*/  UIADD3 UR4, UPT, UPT, UR24, 0x1, URZ ;  /* 0x0000000118047890 */ /* 0x004fe2000fffe0ff */
[----:B------:R-:W-:-:S03]  /*3ce0*/  ISETP.NE.AND P0, PT, R8, 0x2, PT ;  /* 0x000000020800780c */ /* 0x000fc60003f05270 */
[----:B------:R-:W-:Y:S01]  /*3cf0*/  UISETP.NE.AND UP0, UPT, UR4, 0x2, UPT ;  /* 0x000000020400788c */ /* 0x000fe2000bf05270 */
[----:B-1----:R-:W-:Y:S02]  /*3d00*/  SEL R0, RZ, 0x1, P0 ;  /* 0x00000001ff007807 */ /* 0x002fe40000000000 */
[----:B------:R-:W-:Y:S01]  /*3d10*/  SEL R8, R8, RZ, P0 ;  /* 0x000000ff08087207 */ /* 0x000fe20000000000 */
[----:B------:R-:W-:Y:S01]  /*3d20*/  USEL UR5, URZ, 0x1, UP0 ;  /* 0x00000001ff057887 */ /* 0x000fe20008000000 */
[----:B------:R-:W-:Y:S01]  /*3d30*/  LOP3.LUT R3, R3, R0, RZ, 0x3c, !PT ;  /* 0x0000000003037212 */ /* 0x000fe200078e3cff */
[----:B------:R-:W-:-:S04]  /*3d40*/  USEL UR24, UR4, URZ, UP0 ;  /* 0x000000ff04187287 */ /* 0x000fc80008000000 */
[----:B------:R-:W-:Y:S01]  /*3d50*/  LOP3.LUT R9, R9, UR5, RZ, 0x3c, !PT ;  /* 0x0000000509097c12 */ /* 0x000fe2000f8e3cff */
[----:B------:R-:W-:Y:S07]  /*3d60*/  @P1 BRA `(.L_x_75) ;  /* 0xfffffff800b01947 */ /* 0x000fee000383ffff */
[----:B------:R-:W1:Y:S01]  /*3d70*/  S2UR UR8, SR_CgaCtaId ;  /* 0x00000000000879c3 */ /* 0x000e620000008800 */
[----:B------:R-:W-:Y:S01]  /*3d80*/  ELECT P0, URZ, PT ;  /* 0x0000000000ff782f */ /* 0x000fe20003800000 */
[----:B------:R-:W-:Y:S01]  /*3d90*/  HFMA2 R0, -RZ, RZ, 0, 5.9604644775390625e-08 ;  /* 0x00000001ff007431 */ /* 0x000fe200000001ff */
[----:B------:R-:W-:-:S05]  /*3da0*/  UMOV UR4, 0x40 ;  /* 0x0000004000047882 */ /* 0x000fca0000000000 */
[----:B------:R-:W-:Y:S01]  /*3db0*/  UVIRTCOUNT.DEALLOC.SMPOOL 0x80 ;  /* 0x000000800000784c */ /* 0x000fe20000000000 */
[----:B------:R-:W-:Y:S02]  /*3dc0*/  UISETP.NE.AND UP0, UPT, UR33, URZ, UPT ;  /* 0x000000ff2100728c */ /* 0x000fe4000bf05270 */
[----:B-1----:R-:W-:-:S09]  /*3dd0*/  ULEA UR8, UR8, UR4, 0x18 ;  /* 0x0000000408087291 */ /* 0x002fd2000f8ec0ff */
[----:B------:R1:W-:Y:S01]  /*3de0*/  @P0 STS.U8 [UR8+0x1c], R0 ;  /* 0x00001c00ff000988 */ /* 0x0003e20008000008 */
[----:B------:R-:W-:Y:S05]  /*3df0*/  BRA.U UP0, `(.L_x_76) ;  /* 0x0000000100587547 */ /* 0x000fea000b800000 */
[----:B------:R-:W-:Y:S01]  /*3e00*/  UIADD3 UR5, UPT, UPT, UR17, 0xd0, URZ ;  /* 0x000000d011057890 */ /* 0x000fe2000fffe0ff */
[----:B------:R-:W-:-:S03]  /*3e10*/  SHF.L.U32 R3, R9, 0x1f, RZ ;  /* 0x0000001f09037819 */ /* 0x000fc600000006ff */
[----:B------:R-:W-:-:S09]  /*3e20*/  ULEA UR4, UR24, UR5, 0x3 ;  /* 0x0000000518047291 */ /* 0x000fd2000f8e18ff */
[----:B------:R-:W2:Y:S02]  /*3e30*/  SYNCS.PHASECHK.TRANS64.TRYWAIT P0, [UR4], R3 ;  /* 0x00000003ff0075a7 */ /* 0x000ea40008001104 */
[----:B--2---:R-:W-:Y:S05]  /*3e40*/  @!P0 BRA `(.L_x_77) ;  /* 0x0000008000848947 */ /* 0x004fea0003800000 */
.L_x_173:
[----:B------:R-:W-:-:S04]  /*3e50*/  UIADD3 UR4, UPT, UPT, UR24, 0x1, URZ ;  /* 0x0000000118047890 */ /* 0x000fc8000fffe0ff */
[----:B------:R-:W-:-:S04]  /*3e60*/  UISETP.NE.AND UP1, UPT, UR4, 0x2, UPT ;  /* 0x000000020400788c */ /* 0x000fc8000bf25270 */
[----:B------:R-:W-:Y:S02]  /*3e70*/  USEL UR6, URZ, 0x1, UP1 ;  /* 0x00000001ff067887 */ /* 0x000fe40008800000 */
[----:B------:R-:W-:-:S04]  /*3e80*/  USEL UR4, UR4, URZ, UP1 ;  /* 0x000000ff04047287 */ /* 0x000fc80008800000 */
[----:B------:R-:W-:Y:S01]  /*3e90*/  ULEA UR4, UR4, UR5, 0x3 ;  /* 0x0000000504047291 */ /* 0x000fe2000f8e18ff */
[----:B-1----:R-:W-:-:S04]  /*3ea0*/  LOP3.LUT R3, R9, UR6, RZ, 0x3c, !PT ;  /* 0x0000000609037c12 */ /* 0x002fc8000f8e3cff */
[----:B------:R-:W-:Y:S01]  /*3eb0*/  SHF.L.U32 R3, R3, 0x1f, RZ ;  /* 0x0000001f03037819 */ /* 0x000fe200000006ff */
[----:B------:R-:W-:-:S04]  /*3ec0*/  IMAD.U32 R0, RZ, RZ, UR4 ;  /* 0x00000004ff007e24 */ /* 0x000fc8000f8e00ff */
[----:B------:R1:W2:Y:S03]  /*3ed0*/  SYNCS.PHASECHK.TRANS64.TRYWAIT P0, [R0+URZ], R3 ;  /* 0x00000003000075a7 */ /* 0x0002a600080011ff */
[----:B--2---:R-:W-:Y:S05]  /*3ee0*/  @!P0 NANOSLEEP.SYNCS 0x989680 ;  /* 0x009896800000895d */ /* 0x004fea0003900000 */
[----:B------:R-:W2:Y:S02]  /*3ef0*/  @!P0 SYNCS.PHASECHK.TRANS64 P0, [R0+URZ], R3 ;  /* 0x00000003000085a7 */ /* 0x000ea400080010ff */
[----:B--2---:R-:W-:Y:S05]  /*3f00*/  @P0 BRA `(.L_x_78) ;  /* 0x0000000000200947 */ /* 0x004fea0003800000 */
.L_x_79:
[----:B--2---:R2:W4:Y:S02]  /*3f10*/  SYNCS.PHASECHK.TRANS64.TRYWAIT P0, [R0+URZ], R3 ;  /* 0x00000003000075a7 */ /* 0x00452400080011ff */
[----:B----4-:R-:W-:Y:S05]  /*3f20*/  @!P0 NANOSLEEP.SYNCS 0x989680 ;  /* 0x009896800000895d */ /* 0x010fea0003900000 */
[----:B------:R-:W4:Y:S02]  /*3f30*/  @!P0 SYNCS.PHASECHK.TRANS64 P0, [R0+URZ], R3 ;  /* 0x00000003000085a7 */ /* 0x000f2400080010ff */
[----:B----4-:R-:W-:Y:S05]  /*3f40*/  @!P0 BRA `(.L_x_79) ;  /* 0xfffffffc00f08947 */ /* 0x010fea000383ffff */
[----:B------:R-:W-:Y:S05]  /*3f50*/  BRA `(.L_x_78) ;  /* 0x00000000000c7947 */ /* 0x000fea0003800000 */
.L_x_76:
[----:B------:R-:W-:-:S04]  /*3f60*/  UIADD3 UR4, UPT, UPT, UR17, 0x100, URZ ;  /* 0x0000010011047890 */ /* 0x000fc8000fffe0ff */
[----:B------:R-:W-:-:S09]  /*3f70*/  UPRMT UR4, UR34, 0x654, UR4 ;  /* 0x0000065422047896 */ /* 0x000fd20008000004 */
[----:B------:R-:W-:Y:S03]  /*3f80*/  SYNCS.ARRIVE.TRANS64.RED.A1T0 RZ, [UR4], RZ ;  /* 0x000000ffffff79a7 */ /* 0x000fe60008100404 */
.L_x_78:
[----:B-12---:R-:W-:Y:S01]  /*3f90*/  SHF.L.U32 R3, RZ, 0x1f, RZ ;  /* 0x0000001fff037819 */ /* 0x006fe200000006ff */
[----:B------:R-:W-:Y:S01]  /*3fa0*/  UIADD3 UR4, UPT, UPT, UR17, 0x100, URZ ;  /* 0x0000010011047890 */ /* 0x000fe2000fffe0ff */
[----:B------:R-:W-:Y:S02]  /*3fb0*/  PLOP3.LUT P0, PT, PT, PT, UP0, 0x80, 0x8 ;  /* 0x000000000008781c */ /* 0x000fe40003f0f008 */
[----:B------:R-:W1:Y:S02]  /*3fc0*/  SYNCS.PHASECHK.TRANS64.TRYWAIT P1, [UR17+0x100], R3 ;  /* 0x00010003ff0075a7 */ /* 0x000e640008021111 */
[----:B-1----:R-:W-:Y:S09]  /*3fd0*/  @!P1 BRA `(.L_x_80) ;  /* 0x0000008000389947 */ /* 0x002ff20003800000 */
.L_x_175:
[----:B------:R-:W-:Y:S01]  /*3fe0*/  @!UP0 UPRMT UR4, UR34, 0x654, UR4 ;  /* 0x0000065422048896 */ /* 0x000fe20008000004 */
[----:B------:R-:W-:Y:S01]  /*3ff0*/  UMOV UR5, 0xffff ;  /* 0x0000ffff00057882 */ /* 0x000fe20000000000 */
[----:B------:R-:W-:-:S07]  /*4000*/  UMOV UR6, 0x1 ;  /* 0x0000000100067882 */ /* 0x000fce0000000000 */
[----:B------:R-:W-:Y:S01]  /*4010*/  @!P0 SYNCS.ARRIVE.TRANS64.RED.A1T0 RZ, [UR4], RZ ;  /* 0x000000ffffff89a7 */ /* 0x000fe20008100404 */
[----:B------:R-:W-:Y:S01]  /*4020*/  NOP ;  /* 0x0000000000007918 */ /* 0x000fe20000000000 */
[----:B-1----:R-:W1:Y:S01]  /*4030*/  LDS R0, [UR8+0x14] ;  /* 0x00001408ff007984 */ /* 0x002e620008000800 */
[----:B------:R-:W-:-:S04]  /*4040*/  ULOP3.LUT UR4, UR32, 0xffff, URZ, 0xc0, !UPT ;  /* 0x0000ffff20047892 */ /* 0x000fc8000f8ec0ff */
[----:B------:R-:W-:-:S04]  /*4050*/  USHF.R.U32.HI UR4, URZ, 0x5, UR4 ;  /* 0x00000005ff047899 */ /* 0x000fc80008011604 */
[----:B------:R-:W-:Y:S02]  /*4060*/  USHF.L.U32 UR5, UR5, UR4, URZ ;  /* 0x0000000405057299 */ /* 0x000fe400080006ff */
[----:B------:R-:W-:-:S04]  /*4070*/  USHF.L.U32 UR4, UR6, UR4, URZ ;  /* 0x0000000406047299 */ /* 0x000fc800080006ff */
[----:B-1----:R-:W-:-:S04]  /*4080*/  LOP3.LUT R0, R0, UR5, RZ, 0xc0, !PT ;  /* 0x0000000500007c12 */ /* 0x002fc8000f8ec0ff */
[----:B------:R-:W-:-:S13]  /*4090*/  ISETP.NE.AND P0, PT, R0, UR5, PT ;  /* 0x0000000500007c0c */ /* 0x000fda000bf05270 */
[----:B------:R-:W-:Y:S05]  /*40a0*/  @P0 BRA `(.L_x_81) ;  /* 0x0000000000580947 */ /* 0x000fea0003800000 */
[----:B------:R-:W1:Y:S02]  /*40b0*/  LDS R0, [UR8+0x18] ;  /* 0x00001808ff007984 */ /* 0x000e640008000800 */
[----:B-1----:R-:W-:-:S04]  /*40c0*/  LOP3.LUT R0, R0, UR4, RZ, 0xc0, !PT ;  /* 0x0000000400007c12 */ /* 0x002fc8000f8ec0ff */
[----:B------:R-:W-:-:S13]  /*40d0*/  ISETP.NE.AND P0, PT, R0, UR4, PT ;  /* 0x0000000400007c0c */ /* 0x000fda000bf05270 */
[----:B------:R-:W-:Y:S05]  /*40e0*/  @P0 BRA `(.L_x_82) ;  /* 0x00000000003c0947 */ /* 0x000fea0003800000 */
[----:B------:R-:W1:Y:S01]  /*40f0*/  S2R R2, SR_LANEID ;  /* 0x0000000000027919 */ /* 0x000e620000000000 */
[----:B------:R-:W-:Y:S01]  /*4100*/  ULOP3.LUT UR5, URZ, UR5, URZ, 0x33, !UPT ;  /* 0x00000005ff057292 */ /* 0x000fe2000f8e33ff */
[----:B------:R-:W-:Y:S01]  /*4110*/  LOP3.LUT R4, RZ, UR4, RZ, 0x33, !PT ;  /* 0x00000004ff047c12 */ /* 0x000fe2000f8e33ff */
[----:B------:R-:W-:Y:S02]  /*4120*/  VOTEU.ANY UR4, UPT, PT ;  /* 0x0000000000047886 */ /* 0x000fe400038e0100 */
[----:B------:R-:W-:Y:S01]  /*4130*/  UFLO.U32 UR4, UR4 ;  /* 0x00000004000472bd */ /* 0x000fe200080e0000 */
[----:B------:R-:W2:Y:S01]  /*4140*/  REDUX UR6, R4 ;  /* 0x00000000040673c4 */ /* 0x000ea20000000000 */
[----:B------:R-:W-:-:S06]  /*4150*/  IMAD.U32 R0, RZ, RZ, UR5 ;  /* 0x00000005ff007e24 */ /* 0x000fcc000f8e00ff */
[----:B------:R4:W-:Y:S01]  /*4160*/  UTCATOMSWS.AND URZ, UR5 ;  /* 0x0000000500ff79e3 */ /* 0x0009e20008000000 */
[----:B------:R-:W3:Y:S01]  /*4170*/  REDUX UR7, R0 ;  /* 0x00000000000773c4 */ /* 0x000ee20000000000 */
[----:B-1----:R-:W-:Y:S01]  /*4180*/  ISETP.EQ.U32.AND P0, PT, R2, UR4, PT ;  /* 0x0000000402007c0c */ /* 0x002fe2000bf02070 */
[----:B--2---:R-:W-:Y:S01]  /*4190*/  IMAD.U32 R2, RZ, RZ, UR6 ;  /* 0x00000006ff027e24 */ /* 0x004fe2000f8e00ff */
[----:B---3--:R-:W-:-:S11]  /*41a0*/  MOV R3, UR7 ;  /* 0x0000000700037c02 */ /* 0x008fd60008000f00 */
[----:B------:R4:W-:Y:S04]  /*41b0*/  @P0 ATOMS.AND RZ, [UR8+0x14], R3 ;  /* 0x00001403ffff098c */ /* 0x0009e8000a800008 */
[----:B------:R4:W-:Y:S01]  /*41c0*/  @P0 ATOMS.AND RZ, [UR8+0x18], R2 ;  /* 0x00001802ffff098c */ /* 0x0009e2000a800008 */
[----:B------:R-:W-:Y:S05]  /*41d0*/  BRA `(.L_x_83) ;  /* 0x0000000000147947 */ /* 0x000fea0003800000 */
.L_x_82:
[----:B------:R-:W-:Y:S02]  /*41e0*/  MOV R2, 0x4200 ;  /* 0x0000420000027802 */ /* 0x000fe40000000f00 */
[----:B---3-5:R-:W-:Y:S05]  /*41f0*/  CALL.REL.NOINC `($__internal_0_$__cuda_sm10x_tcgen05_guardrail_trap_col_being_dealloced_not_returned_by_alloc) ;  /* 0x0000008400187944 */ /* 0x028fea0003c00000 */
[----:B------:R-:W-:Y:S05]  /*4200*/  BRA `(.L_x_83) ;  /* 0x0000000000087947 */ /* 0x000fea0003800000 */
.L_x_81:
[----:B------:R-:W-:Y:S02]  /*4210*/  MOV R2, 0x4230 ;  /* 0x0000423000027802 */ /* 0x000fe40000000f00 */
[----:B---3-5:R-:W-:Y:S05]  /*4220*/  CALL.REL.NOINC `($__internal_2_$__cuda_sm10x_tcgen05_guardrail_trap_unallocated_columns_being_dealloced) ;  /* 0x0000008400247944 */ /* 0x028fea0003c00000 */
.L_x_83:
[----:B------:R-:W-:Y:S01]  /*4230*/  NOP ;  /* 0x0000000000007918 */ /* 0x000fe20000000000 */
[----:B----4-:R-:W-:Y:S05]  /*4240*/  EXIT ;  /* 0x000000000000794d */ /* 0x010fea0003800000 */
.L_x_56:
[----:B------:R-:W-:-:S09]  /*4250*/  UISETP.NE.OR UP0, UPT, UR17, 0x3, !UP3 ;  /* 0x000000031100788c */ /* 0x000fd2000df05670 */
[----:B------:R-:W-:Y:S05]  /*4260*/  BRA.U UP0, `(.L_x_84) ;  /* 0x0000001100547547 */ /* 0x000fea000b800000 */
[----:B------:R-:W1:Y:S01]  /*4270*/  LDCU UR31, c[0x0][0x370] ;  /* 0x00006e00ff1f77ac */ /* 0x000e620008000800 */
[----:B------:R-:W2:Y:S01]  /*4280*/  LDC.64 R16, c[0x0][0x348] ;  /* 0x0000d200ff107b82 */ /* 0x000ea20000000a00 */
[----:B------:R-:W-:Y:S02]  /*4290*/  HFMA2 R13, -RZ, RZ, 0, 0 ;  /* 0x00000000ff0d7431 */ /* 0x000fe400000001ff */
[----:B------:R-:W-:Y:S01]  /*42a0*/  IMAD.MOV.U32 R15, RZ, RZ, 0x1 ;  /* 0x00000001ff0f7424 */ /* 0x000fe200078e00ff */
[----:B------:R-:W1:Y:S01]  /*42b0*/  LDCU.128 UR48, c[0x0][0xb10] ;  /* 0x00016200ff3077ac */ /* 0x000e620008000c00 */
[----:B------:R-:W-:Y:S01]  /*42c0*/  IMAD.MOV.U32 R14, RZ, RZ, RZ ;  /* 0x000000ffff0e7224 */ /* 0x000fe200078e00ff */
[----:B------:R-:W-:Y:S01]  /*42d0*/  MOV R7, 0x4000 ;  /* 0x0000400000077802 */ /* 0x000fe20000000f00 */
[----:B------:R-:W3:Y:S01]  /*42e0*/  LDCU UR30, c[0x0][0x374] ;  /* 0x00006e80ff1e77ac */ /* 0x000ee20008000800 */
[----:B------:R-:W4:Y:S01]  /*42f0*/  LDC.64 R2, c[0x0][0x888] ;  /* 0x00022200ff027b82 */ /* 0x000f220000000a00 */
[----:B------:R-:W3:Y:S01]  /*4300*/  LDCU UR15, c[0x0][0xb0c] ;  /* 0x00016180ff0f77ac */ /* 0x000ee20008000800 */
[----:B------:R-:W2:Y:S06]  /*4310*/  LDCU UR40, c[0x0][0xb20] ;  /* 0x00016400ff2877ac */ /* 0x000eac0008000800 */
[----:B------:R-:W4:Y:S01]  /*4320*/  LDC.64 R4, c[0x0][0x890] ;  /* 0x00022400ff047b82 */ /* 0x000f220000000a00 */
[----:B------:R-:W2:Y:S01]  /*4330*/  LDCU UR4, c[0x0][0xb30] ;  /* 0x00016600ff0477ac */ /* 0x000ea20008000800 */
[----:B------:R-:W-:Y:S01]  /*4340*/  UMOV UR21, 0x400 ;  /* 0x0000040000157882 */ /* 0x000fe20000000000 */
[----:B-1----:R-:W-:-:S02]  /*4350*/  UIMAD.WIDE.U32 UR6, UR31, UR48, URZ ;  /* 0x000000301f0672a5 */ /* 0x002fc4000f8e00ff */
[----:B---3--:R-:W-:Y:S02]  /*4360*/  UIMAD.WIDE.U32 UR8, UR30, UR51, URZ ;  /* 0x000000331e0872a5 */ /* 0x008fe4000f8e00ff */
[----:B------:R-:W-:Y:S02]  /*4370*/  ULEA UR21, UR47, UR21, 0x18 ;  /* 0x000000152f157291 */ /* 0x000fe4000f8ec0ff */
[----:B------:R-:W-:Y:S02]  /*4380*/  UPLOP3.LUT UP3, UPT, UPT, UPT, UPT, 0x40, 0x4 ;  /* 0x000000000004789c */ /* 0x000fe40003f6e870 */
[----:B------:R-:W-:Y:S01]  /*4390*/  UIADD3 UR37, UPT, UPT, UR21, 0x68, URZ ;  /* 0x0000006815257890 */ /* 0x000fe2000fffe0ff */
[----:B------:R-:W-:Y:S01]  /*43a0*/  UMOV UR6, UR7 ;  /* 0x0000000700067c82 */ /* 0x000fe20008000000 */
[----:B------:R-:W-:Y:S01]  /*43b0*/  UMOV UR38, UR9 ;  /* 0x0000000900267c82 */ /* 0x000fe20008000000 */
[----:B------:R-:W-:Y:S02]  /*43c0*/  UISETP.GE.AND UP0, UPT, UR42, 0x1, UPT ;  /* 0x000000012a00788c */ /* 0x000fe4000bf06270 */
[----:B------:R-:W-:Y:S01]  /*43d0*/  UISETP.NE.AND UP4, UPT, UR42, 0x1, UPT ;  /* 0x000000012a00788c */ /* 0x000fe2000bf85270 */
[----:B------:R-:W1:Y:S01]  /*43e0*/  LDCU.64 UR22, c[0x0][0xb28] ;  /* 0x00016500ff1677ac */ /* 0x000e620008000a00 */
[----:B------:R-:W-:-:S02]  /*43f0*/  UISETP.NE.AND UP6, UPT, UR15, 0x1, UPT ;  /* 0x000000010f00788c */ /* 0x000fc4000bfc5270 */
[----:B------:R-:W-:Y:S02]  /*4400*/  UISETP.NE.AND UP5, UPT, UR50, 0x1, UPT ;  /* 0x000000013200788c */ /* 0x000fe4000bfa5270 */
[----:B------:R-:W-:Y:S02]  /*4410*/  UIADD3 UR33, UPT, UPT, UR21, 0x50, URZ ;  /* 0x0000005015217890 */ /* 0x000fe4000fffe0ff */
[----:B------:R-:W-:Y:S02]  /*4420*/  UIADD3 UR25, UPT, UPT, UR21, 0x58, URZ ;  /* 0x0000005815197890 */ /* 0x000fe4000fffe0ff */
[----:B------:R-:W-:Y:S02]  /*4430*/  UIADD3 UR17, UPT, UPT, UR21, 0x60, URZ ;  /* 0x0000006015117890 */ /* 0x000fe4000fffe0ff */
[----:B------:R-:W-:Y:S02]  /*4440*/  UPRMT UR37, UR47, 0x654, UR37 ;  /* 0x000006542f257896 */ /* 0x000fe40008000025 */
[----:B------:R-:W-:-:S02]  /*4450*/  USHF.R.U32.HI UR39, URZ, UR49, UR6 ;  /* 0x00000031ff277299 */ /* 0x000fc40008011606 */
[----:B--2---:R-:W-:Y:S02]  /*4460*/  USHF.R.U32.HI UR38, URZ, UR40, UR38 ;  /* 0x00000028ff267299 */ /* 0x004fe40008011626 */
[----:B------:R-:W-:-:S11]  /*4470*/  UISETP.NE.AND UP2, UPT, UR4, 0x1, UPT ;  /* 0x000000010400788c */ /* 0x000fd6000bf45270 */
.L_x_95:
[C---:B------:R-:W-:Y:S02]  /*4480*/  LEA R12, R14.reuse, UR21, 0x3 ;  /* 0x000000150e0c7c11 */ /* 0x040fe4000f8e18ff */
[----:B------:R-:W-:Y:S02]  /*4490*/  SHF.L.U32 R9, R13, 0x1f, RZ ;  /* 0x0000001f0d097819 */ /* 0x000fe400000006ff */
[----:B------:R-:W-:Y:S02]  /*44a0*/  LEA R10, R14, UR21, 0x4 ;  /* 0x000000150e0a7c11 */ /* 0x000fe4000f8e20ff */
[----:B--2---:R-:W2:Y:S02]  /*44b0*/  SYNCS.PHASECHK.TRANS64.TRYWAIT P0, [R12+URZ+0xa0], R9 ;  /* 0x0000a0090c0075a7 */ /* 0x004ea400080011ff */
[----:B--2---:R-:W-:Y:S05]  /*44c0*/  @!P0 BRA `(.L_x_85) ;  /* 0x0000007c00148947 */ /* 0x004fea0003800000 */
.L_x_176:
[----:B--2---:R-:W2:Y:S01]  /*44d0*/  LDS.128 R8, [R10+0x110] ;  /* 0x000110000a087984 */ /* 0x004ea20000000c00 */
[----:B------:R-:W-:Y:S01]  /*44e0*/  UISETP.GE.AND UP0, UPT, UR42, 0x1, UPT ;  /* 0x000000012a00788c */ /* 0x000fe2000bf06270 */
[----:B------:R-:W-:Y:S01]  /*44f0*/  @!PT LDS RZ, [RZ] ;  /* 0x00000000fffff984 */ /* 0x000fe20000000800 */
[----:B------:R-:W-:Y:S01]  /*4500*/  @!PT LDS RZ, [RZ] ;  /* 0x00000000fffff984 */ /* 0x000fe20000000800 */
[----:B------:R-:W-:Y:S01]  /*4510*/  @!PT LDS RZ, [RZ] ;  /* 0x00000000fffff984 */ /* 0x000fe20000000800 */
[----:B------:R-:W-:Y:S01]  /*4520*/  @!PT LDS RZ, [RZ] ;  /* 0x00000000fffff984 */ /* 0x000fe20000000800 */
[----:B------:R3:W-:Y:S06]  /*4530*/  MEMBAR.ALL.CTA ;  /* 0x0000000000007992 */ /* 0x0007ec0000008000 */
[----:B---3--:R-:W3:Y:S01]  /*4540*/  FENCE.VIEW.ASYNC.S ;  /* 0x00000000000073c6 */ /* 0x008ee20000000000 */
[----:B--2---:R-:W-:Y:S11]  /*4550*/  LOP3.LUT P0, RZ, R10, 0x1, RZ, 0xc0, !PT ;  /* 0x000000010aff7812 */ /* 0x004ff6000780c0ff */
[----:B------:R-:W-:Y:S02]  /*4560*/  @!UPT UIADD3 URZ, UPT, UPT, URZ, URZ, URZ ;  /* 0x000000fffffff290 */ /* 0x000fe4000fffe0ff */
[----:B---3--:R-:W-:Y:S01]  /*4570*/  VOTEU.ANY UP1, P0 ;  /* 0x0000000000ff7886 */ /* 0x008fe20000020100 */
[----:B------:R-:W-:Y:S11]  /*4580*/  PLOP3.LUT P0, PT, PT, PT, UP1, 0x80, 0x8 ;  /* 0x000000000008781c */ /* 0x000ff60003f0f018 */
[----:B------:R-:W-:Y:S02]  /*4590*/  @!UPT UIADD3 URZ, UPT, UPT, URZ, URZ, URZ ;  /* 0x000000fffffff290 */ /* 0x000fe4000fffe0ff */
[----:B------:R-:W-:Y:S02]  /*45a0*/  @P0 SHF.R.U32.HI R0, RZ, 0x10, R9 ;  /* 0x00000010ff000819 */ /* 0x000fe40000011609 */
[----:B------:R-:W-:Y:S02]  /*45b0*/  @P0 MOV R6, R8 ;  /* 0x0000000800060202 */ /* 0x000fe40000000f00 */
[----:B------:R-:W-:Y:S01]  /*45c0*/  @P0 R2UR UR4, R0 ;  /* 0x00000000000402ca */ /* 0x000fe200000e0000 */
[----:B------:R-:W-:Y:S01]  /*45d0*/  VIADD R0, R12, 0xb0 ;  /* 0x000000b00c007836 */ /* 0x000fe20000000000 */
[----:B------:R-:W-:Y:S02]  /*45e0*/  @P0 LOP3.LUT R8, R9, 0xffff, RZ, 0xc0, !PT ;  /* 0x0000ffff09080812 */ /* 0x000fe400078ec0ff */
[----:B------:R-:W-:Y:S02]  /*45f0*/  @P0 R2UR UR6, R6 ;  /* 0x00000000060602ca */ /* 0x000fe400000e0000 */
[----:B------:R-:W-:Y:S02]  /*4600*/  PRMT R0, RZ, 0x654, R0 ;  /* 0x00000654ff007816 */ /* 0x000fe40000000000 */
[----:B------:R-:W-:Y:S02]  /*4610*/  @P0 R2UR UR5, R8 ;  /* 0x00000000080502ca */ /* 0x000fe400000e0000 */
[----:B------:R2:W-:Y:S03]  /*4620*/  SYNCS.ARRIVE.TRANS64.RED.A1T0 RZ, [R0+URZ], RZ ;  /* 0x000000ff00ff79a7 */ /* 0x0005e600081004ff */
[----:B------:R-:W-:Y:S04]  /*4630*/  @UP1 UMOV UR29, UR4 ;  /* 0x00000004001d1c82 */ /* 0x000fe80008000000 */
[----:B------:R-:W-:Y:S04]  /*4640*/  @UP1 UMOV UR14, UR6 ;  /* 0x00000006000e1c82 */ /* 0x000fe80008000000 */
[----:B------:R-:W-:Y:S01]  /*4650*/  @UP1 UMOV UR13, UR5 ;  /* 0x00000005000d1c82 */ /* 0x000fe20008000000 */
[----:B------:R-:W-:Y:S05]  /*4660*/  BRA.U !UP0, `(.L_x_86) ;  /* 0x0000000108a47547 */ /* 0x000fea000b800000 */
[----:B------:R-:W-:Y:S02]  /*4670*/  UIMAD.WIDE.U32 UR18, UR13, UR51, URZ ;  /* 0x000000330d1272a5 */ /* 0x000fe4000f8e00ff */
[----:B------:R-:W-:Y:S02]  /*4680*/  UIMAD.WIDE.U32 UR26, UR14, UR48, URZ ;  /* 0x000000300e1a72a5 */ /* 0x000fe4000f8e00ff */
[----:B------:R-:W-:Y:S02]  /*4690*/  USEL UR4, UR30, UR38, !UP5 ;  /* 0x000000261e047287 */ /* 0x000fe4000e800000 */
[----:B------:R-:W-:Y:S02]  /*46a0*/  USEL UR7, UR31, UR39, !UP6 ;  /* 0x000000271f077287 */ /* 0x000fe4000f000000 */
[----:B-1----:R-:W-:Y:S02]  /*46b0*/  UIMAD.WIDE.U32 UR8, UR4, UR22, URZ ;  /* 0x00000016040872a5 */ /* 0x002fe4000f8e00ff */
[----:B------:R-:W-:Y:S01]  /*46c0*/  UIMAD.WIDE.U32 UR10, UR7, UR22, URZ ;  /* 0x00000016070a72a5 */ /* 0x000fe2000f8e00ff */
[----:B------:R-:W-:Y:S02]  /*46d0*/  UMOV UR5, UR19 ;  /* 0x0000001300057c82 */ /* 0x000fe40008000000 */
[----:B------:R-:W-:Y:S03]  /*46e0*/  USHF.R.U32.HI UR6, URZ, UR40, UR5 ;  /* 0x00000028ff067299 */ /* 0x000fe60008011605 */
[----:B------:R-:W-:Y:S01]  /*46f0*/  UMOV UR5, UR27 ;  /* 0x0000001b00057c82 */ /* 0x000fe20008000000 */
[----:B------:R-:W-:Y:S02]  /*4700*/  USEL UR6, UR13, UR6, !UP5 ;  /* 0x000000060d067287 */ /* 0x000fe4000e800000 */
[----:B------:R-:W-:Y:S03]  /*4710*/  USHF.R.U32.HI UR12, URZ, UR49, UR5 ;  /* 0x00000031ff0c7299 */ /* 0x000fe60008011605 */
[----:B------:R-:W-:Y:S02]  /*4720*/  UMOV UR5, UR9 ;  /* 0x0000000900057c82 */ /* 0x000fe40008000000 */
[----:B------:R-:W-:Y:S03]  /*4730*/  @UP4 USHF.R.U32.HI UR4, URZ, UR23, UR5 ;  /* 0x00000017ff044299 */ /* 0x000fe60008011605 */
[----:B------:R-:W-:Y:S01]  /*4740*/  UMOV UR5, UR11 ;  /* 0x0000000b00057c82 */ /* 0x000fe20008000000 */
[----:B------:R-:W-:Y:S02]  /*4750*/  UIMAD UR4, UR42, UR4, URZ ;  /* 0x000000042a0472a4 */ /* 0x000fe4000f8e02ff */
[----:B------:R-:W-:Y:S02]  /*4760*/  @UP4 USHF.R.U32.HI UR7, URZ, UR23, UR5 ;  /* 0x00000017ff074299 */ /* 0x000fe40008011605 */
[----:B------:R-:W-:Y:S02]  /*4770*/  UIMAD.WIDE.U32 UR10, UR6, UR22, URZ ;  /* 0x00000016060a72a5 */ /* 0x000fe4000f8e00ff */
[----:B------:R-:W-:Y:S02]  /*4780*/  USEL UR5, UR14, UR12, !UP6 ;  /* 0x0000000c0e057287 */ /* 0x000fe4000f000000 */
[----:B------:R-:W-:Y:S02]  /*4790*/  UIMAD UR8, UR42, UR7, URZ ;  /* 0x000000072a0872a4 */ /* 0x000fe4000f8e02ff */
[----:B------:R-:W-:Y:S03]  /*47a0*/  UISETP.GE.AND UP0, UPT, UR6, UR4, UPT ;  /* 0x000000040600728c */ /* 0x000fe6000bf06270 */
[----:B------:R-:W-:Y:S01]  /*47b0*/  UMOV UR4, UR11 ;  /* 0x0000000b00047c82 */ /* 0x000fe20008000000 */
[----:B------:R-:W-:Y:S02]  /*47c0*/  UISETP.GE.OR UP0, UPT, UR5, UR8, UP0 ;  /* 0x000000080500728c */ /* 0x000fe40008706670 */
[----:B------:R-:W-:Y:S02]  /*47d0*/  USHF.R.U32.HI UR4, URZ, UR23, UR4 ;  /* 0x00000017ff047299 */ /* 0x000fe40008011604 */
[----:B------:R-:W-:Y:S02]  /*47e0*/  UIMAD.WIDE.U32 UR8, UR5, UR22, URZ ;  /* 0x00000016050872a5 */ /* 0x000fe4000f8e00ff */
[----:B------:R-:W-:Y:S04]  /*47f0*/  USEL UR10, UR6, UR4, !UP4 ;  /* 0x00000004060a7287 */ /* 0x000fe8000e000000 */
[----:B------:R-:W-:Y:S01]  /*4800*/  UIADD3 UR11, UPT, UPT, -UR10, URZ, URZ ;  /* 0x000000ff0a0b7290 */ /* 0x000fe2000fffe1ff */
[----:B------:R-:W-:Y:S02]  /*4810*/  @!UP0 UMOV UR4, UR9 ;  /* 0x0000000900048c82 */ /* 0x000fe40008000000 */
[----:B------:R-:W-:Y:S02]  /*4820*/  @!UP0 USHF.R.U32.HI UR4, URZ, UR23, UR4 ;  /* 0x00000017ff048299 */ /* 0x000fe40008011604 */
[----:B------:R-:W-:Y:S02]  /*4830*/  UIMAD UR8, UR42, UR11, UR6 ;  /* 0x0000000b2a0872a4 */ /* 0x000fe4000f8e0206 */
[----:B------:R-:W-:Y:S04]  /*4840*/  @!UP0 USEL UR4, UR5, UR4, !UP4 ;  /* 0x0000000405048287 */ /* 0x000fe8000e000000 */
[----:B------:R-:W-:Y:S02]  /*4850*/  @!UP0 UIMAD UR8, UR7, UR8, UR4 ;  /* 0x00000008070882a4 */ /* 0x000fe4000f8e0204 */
[----:B------:R-:W-:Y:S02]  /*4860*/  @!UP0 UIADD3 UR9, UPT, UPT, UR10, -UR4, URZ ;  /* 0x800000040a098290 */ /* 0x000fe4000fffe0ff */
[----:B------:R-:W-:Y:S02]  /*4870*/  UIADD3 UR4, UPT, UPT, -UR5, URZ, URZ ;  /* 0x000000ff05047290 */ /* 0x000fe4000fffe1ff */
[----:B------:R-:W-:Y:S02]  /*4880*/  UIADD3 UR7, UPT, UPT, -UR6, URZ, URZ ;  /* 0x000000ff06077290 */ /* 0x000fe4000fffe1ff */
[----:B------:R-:W-:Y:S02]  /*4890*/  @!UP0 UIMAD UR6, UR9, UR42, UR5 ;  /* 0x0000002a090682a4 */ /* 0x000fe4000f8e0205 */
[----:B------:R-:W-:Y:S02]  /*48a0*/  UIMAD UR14, UR15, UR4, UR14 ;  /* 0x000000040f0e72a4 */ /* 0x000fe4000f8e020e */
[----:B------:R-:W-:Y:S01]  /*48b0*/  UIMAD UR13, UR50, UR7, UR13 ;  /* 0x00000007320d72a4 */ /* 0x000fe2000f8e020d */
[----:B------:R-:W-:Y:S02]  /*48c0*/  @!UP0 UMOV UR5, UR8 ;  /* 0x0000000800058c82 */ /* 0x000fe40008000000 */
[----:B------:R-:W-:Y:S02]  /*48d0*/  UIMAD UR14, UR5, UR15, UR14 ;  /* 0x0000000f050e72a4 */ /* 0x000fe4000f8e020e */
[----:B------:R-:W-:Y:S11]  /*48e0*/  UIMAD UR13, UR6, UR50, UR13 ;  /* 0x00000032060d72a4 */ /* 0x000ff6000f8e020d */
[----:B------:R-:W-:Y:S01]  /*48f0*/  @!UPT UIADD3 URZ, UPT, UPT, URZ, URZ, URZ ;  /* 0x000000fffffff290 */ /* 0x000fe2000fffe0ff */
.L_x_86:
[----:B------:R-:W3:Y:S01]  /*4900*/  @!UP2 LDCU.128 UR8, c[0x0][0xb10] ;  /* 0x00016200ff08a7ac */ /* 0x000ee20008000c00 */
[C---:B----4-:R-:W-:Y:S02]  /*4910*/  ISETP.NE.U32.AND P1, PT, R4.reuse, RZ, PT ;  /* 0x000000ff0400720c */ /* 0x050fe40003f25070 */
[----:B------:R-:W-:Y:S02]  /*4920*/  ISETP.NE.U32.AND P0, PT, R4, RZ, PT ;  /* 0x000000ff0400720c */ /* 0x000fe40003f05070 */
[C---:B------:R-:W-:Y:S02]  /*4930*/  ISETP.NE.AND.EX P1, PT, R5.reuse, RZ, PT, P1 ;  /* 0x000000ff0500720c */ /* 0x040fe40003f25310 */
[----:B------:R-:W-:Y:S01]  /*4940*/  ISETP.NE.AND.EX P0, PT, R5, RZ, PT, P0 ;  /* 0x000000ff0500720c */ /* 0x000fe20003f05300 */
[----:B------:R-:W4:Y:S01]  /*4950*/  @!UP2 LDCU UR5, c[0x0][0xb0c] ;  /* 0x00016180ff05a7ac */ /* 0x000f220008000800 */
[----:B------:R-:W-:Y:S01]  /*4960*/  SHF.L.U32 R9, R15, 0x1f, RZ ;  /* 0x0000001f0f097819 */ /* 0x000fe200000006ff */
[----:B------:R-:W-:Y:S02]  /*4970*/  USHF.L.U32 UR35, UR16, 0x7, URZ ;  /* 0x0000000710237899 */ /* 0x000fe400080006ff */
[----:B------:R-:W-:Y:S02]  /*4980*/  USHF.L.U32 UR34, UR20, 0x8, URZ ;  /* 0x0000000814227899 */ /* 0x000fe400080006ff */
[----:B---3--:R-:W-:Y:S07]  /*4990*/  UIMAD.WIDE.U32 UR6, UR14, UR8, URZ ;  /* 0x000000080e0672a5 */ /* 0x008fee000f8e00ff */
[----:B------:R-:W-:Y:S01]  /*49a0*/  @!UP2 UMOV UR4, UR7 ;  /* 0x000000070004ac82 */ /* 0x000fe20008000000 */
[----:B----4-:R-:W-:Y:S02]  /*49b0*/  @!UP2 UISETP.NE.AND UP0, UPT, UR5, 0x1, UPT ;  /* 0x000000010500a88c */ /* 0x010fe4000bf05270 */
[----:B------:R-:W-:Y:S02]  /*49c0*/  @!UP2 USHF.R.U32.HI UR4, URZ, UR9, UR4 ;  /* 0x00000009ff04a299 */ /* 0x000fe40008011604 */
[----:B------:R-:W-:Y:S02]  /*49d0*/  UIMAD.WIDE.U32 UR6, UR13, UR11, URZ ;  /* 0x0000000b0d0672a5 */ /* 0x000fe4000f8e00ff */
[----:B------:R-:W-:Y:S02]  /*49e0*/  @!UP2 USEL UR8, UR14, UR4, !UP0 ;  /* 0x000000040e08a287 */ /* 0x000fe4000c000000 */
[----:B------:R-:W-:Y:S03]  /*49f0*/  @!UP2 UISETP.NE.AND UP0, UPT, UR10, 0x1, UPT ;  /* 0x000000010a00a88c */ /* 0x000fe6000bf05270 */
[----:B------:R-:W-:Y:S02]  /*4a00*/  @!UP2 UMOV UR6, UR7 ;  /* 0x000000070006ac82 */ /* 0x000fe40008000000 */
[----:B------:R-:W3:Y:S02]  /*4a10*/  @!UP2 LDCU UR4, c[0x0][0xb20] ;  /* 0x00016400ff04a7ac */ /* 0x000ee40008000800 */
[----:B---3--:R-:W-:Y:S04]  /*4a20*/  @!UP2 USHF.R.U32.HI UR6, URZ, UR4, UR6 ;  /* 0x00000004ff06a299 */ /* 0x008fe80008011606 */
[----:B------:R-:W-:Y:S04]  /*4a30*/  @!UP2 USEL UR6, UR13, UR6, !UP0 ;  /* 0x000000060d06a287 */ /* 0x000fe8000c000000 */
[----:B------:R-:W-:Y:S02]  /*4a40*/  @!UP2 UIADD3 UR4, UPT, UPT, -UR8, UR6, URZ ;  /* 0x000000060804a290 */ /* 0x000fe4000fffe1ff */
[----:B------:R-:W-:Y:S02]  /*4a50*/  @!UP2 UIADD3 UR6, UPT, UPT, UR8, -UR6, URZ ;  /* 0x800000060806a290 */ /* 0x000fe4000fffe0ff */
[----:B------:R-:W-:Y:S02]  /*4a60*/  @!UP2 UIMAD UR14, UR4, UR5, UR14 ;  /* 0x00000005040ea2a4 */ /* 0x000fe4000f8e020e */
[----:B------:R-:W-:Y:S01]  /*4a70*/  @!UP2 UIMAD UR13, UR6, UR10, UR13 ;  /* 0x0000000a060da2a4 */ /* 0x000fe2000f8e020d */
[----:B------:R-:W-:Y:S11]  /*4a80*/  BRA.U UP3, `(.L_x_87) ;  /* 0x0000000103107547 */ /* 0x000ff6000b800000 */
[----:B--2---:R-:W-:Y:S04]  /*4a90*/  MOV R0, UR41 ;  /* 0x0000002900007c02 */ /* 0x004fe80008000f00 */
[----:B------:R-:W-:Y:S04]  /*4aa0*/  SHF.L.U32 R11, R0, 0x1f, RZ ;  /* 0x0000001f000b7819 */ /* 0x000fe800000006ff */
[----:B------:R-:W2:Y:S02]  /*4ab0*/  SYNCS.PHASECHK.TRANS64.TRYWAIT P2, [UR21+0x98], R11 ;  /* 0x0000980bff0075a7 */ /* 0x000ea40008041115 */
[----:B--2---:R-:W-:Y:S05]  /*4ac0*/  @!P2 BRA `(.L_x_88) ;  /* 0x0000007400a8a947 */ /* 0x004fea0003800000 */
.L_x_87:
[----:B------:R-:W-:Y:S05]  /*4ad0*/  @!P1 BRA `(.L_x_89) ;  /* 0x0000000000309947 */ /* 0x000fea0003800000 */
[----:B------:R-:W-:Y:S01]  /*4ae0*/  ISETP.NE.U32.AND P1, PT, R2, RZ, PT ;  /* 0x000000ff0200720c */ /* 0x000fe20003f25070 */
[----:B------:R-:W3:Y:S01]  /*4af0*/  LDCU.64 UR4, c[0x0][0x358] ;  /* 0x00006b00ff0477ac */ /* 0x000ee20008000a00 */
[----:B------:R-:W-:Y:S02]  /*4b00*/  IMAD.MOV.U32 R146, RZ, RZ, 0x1 ;  /* 0x00000001ff927424 */ /* 0x000fe400078e00ff */
[----:B------:R-:W-:Y:S11]  /*4b10*/  ISETP.NE.AND.EX P1, PT, R3, RZ, PT, P1 ;  /* 0x000000ff0300720c */ /* 0x000ff60003f25310 */
[----:B------:R-:W-:Y:S02]  /*4b20*/  @!UPT UIADD3 URZ, UPT, UPT, URZ, URZ, URZ ;  /* 0x000000fffffff290 */ /* 0x000fe4000fffe0ff */
[----:B--2---:R-:W2:Y:S01]  /*4b30*/  @P1 LDC.64 R10, c[0x0][0x888] ;  /* 0x00022200ff0a1b82 */ /* 0x004ea20000000a00 */
[----:B------:R-:W-:Y:S04]  /*4b40*/  @P1 IMAD R0, R4, UR36, RZ ;  /* 0x0000002404001c24 */ /* 0x000fe8000f8e02ff */
[----:B--2---:R-:W-:Y:S04]  /*4b50*/  @P1 IMAD.WIDE R10, R0, 0x4, R10 ;  /* 0x00000004000a1825 */ /* 0x004fe800078e020a */
[----:B------:R-:W-:Y:S01]  /*4b60*/  HFMA2 R0, -RZ, RZ, 0, 5.9604644775390625e-08 ;  /* 0x00000001ff007431 */ /* 0x000fe200000001ff */
[----:B---3-5:R3:W5:Y:S04]  /*4b70*/  @P1 LDG.E R73, desc[UR4][R10.64] ;  /* 0x000000040a491981 */ /* 0x028768000c1e1900 */
[----:B------:R-:W-:Y:S01]  /*4b80*/  @!P1 PRMT R146, R0, 0x7610, R146 ;  /* 0x0000761000929816 */ /* 0x000fe20000000092 */
[----:B---3--:R-:W4:Y:S06]  /*4b90*/  @!P1 LDC R73, c[0x0][0x880] ;  /* 0x00022000ff499b82 */ /* 0x008f2c0000000800 */
.L_x_89:
[----:B----45:R-:W-:Y:S01]  /*4ba0*/  @!P0 FSETP.EQ.AND P1, PT, R73, RZ, PT ;  /* 0x000000ff4900820b */ /* 0x030fe20003f22000 */
[----:B------:R-:W-:Y:S01]  /*4bb0*/  @!UPT UIADD3 URZ, UPT, UPT, URZ, URZ, URZ ;  /* 0x000000fffffff290 */ /* 0x000fe2000fffe0ff */
[----:B------:R-:W-:Y:S11]  /*4bc0*/  @!P0 BRA `(.L_x_90) ;  /* 0x0000000000188947 */ /* 0x000ff60003800000 */
[----:B------:R-:W-:Y:S02]  /*4bd0*/  LOP3.LUT P0, RZ, R146, 0xff, RZ, 0xc0, !PT ;  /* 0x000000ff92ff7812 */ /* 0x000fe4000780c0ff */
[----:B------:R-:W-:Y:S04]  /*4be0*/  ISETP.NE.U32.AND P1, PT, R2, RZ, PT ;  /* 0x000000ff0200720c */ /* 0x000fe80003f25070 */
[----:B------:R-:W-:Y:S04]  /*4bf0*/  ISETP.NE.AND.EX P1, PT, R3, RZ, PT, P1 ;  /* 0x000000ff0300720c */ /* 0x000fe80003f25310 */
[----:B------:R-:W-:Y:S03]  /*4c00*/  PLOP3.LUT P1, PT, P1, PT, PT, 0x8, 0x80 ;  /* 0x000000000080781c */ /* 0x000fe60000f2e170 */
[----:B------:R-:W-:Y:S11]  /*4c10*/  @P0 FSETP.EQ.AND P1, PT, R73, RZ, PT ;  /* 0x000000ff4900020b */ /* 0x000ff60003f22000 */
[----:B------:R-:W-:Y:S02]  /*4c20*/  @!UPT UIADD3 URZ, UPT, UPT, URZ, URZ, URZ ;  /* 0x000000fffffff290 */ /* 0x000fe4000fffe0ff */
.L_x_90:
[----:B------:R-:W3:Y:S01]  /*4c30*/  SYNCS.PHASECHK.TRANS64.TRYWAIT P2, [UR21+0x70], R9 ;  /* 0x00007009ff0075a7 */ /* 0x000ee20008041115 */
[----:B------:R-:W-:Y:S04]  /*4c40*/  ELECT P0, URZ, PT ;  /* 0x0000000000ff782f */ /* 0x000fe80003800000 */
[----:B------:R-:W-:Y:S11]  /*4c50*/  PLOP3.LUT P1, PT, P1, P0, PT, 0xf2, 0x2f ;  /* 0x00000000002f781c */ /* 0x000ff60000f21e72 */
[----:B------:R-:W-:Y:S02]  /*4c60*/  @!UPT UIADD3 URZ, UPT, UPT, URZ, URZ, URZ ;  /* 0x000000fffffff290 */ /* 0x000fe4000fffe0ff */
[----:B------:R-:W-:Y:S05]  /*4c70*/  @!P1 IADD3 R8, P0, PT, R16, 0x580, RZ ;  /* 0x0000058010089810 */ /* 0x000fea0007f1e0ff */
[----:B------:R-:W-:Y:S01]  /*4c80*/  @!P1 IMAD.X R6, RZ, RZ, R17, P0 ;  /* 0x000000ffff069224 */ /* 0x000fe200000e0611 */
[----:B---3--:R-:W-:Y:S07]  /*4c90*/  @!P2 BRA `(.L_x_91) ;  /* 0x00000074004ca947 */ /* 0x008fee0003800000 */
.L_x_179:
[----:B------:R-:W-:Y:S01]  /*4ca0*/  @!P1 R2UR UR5, R8 ;  /* 0x00000000080592ca */ /* 0x000fe200000e0000 */
[----:B------:R-:W-:Y:S01]  /*4cb0*/  VOTEU.ALL UP0, P1 ;  /* 0x0000000000ff7886 */ /* 0x000fe20000800000 */
[----:B------:R-:W-:Y:S01]  /*4cc0*/  @!P1 R2UR UR4, R6 ;  /* 0x00000000060492ca */ /* 0x000fe200000e0000 */
[----:B--2---:R-:W-:Y:S01]  /*4cd0*/  @!P1 IMAD.MOV.U32 R0, RZ, RZ, 0x4000 ;  /* 0x00004000ff009424 */ /* 0x004fe200078e00ff */
[----:B------:R-:W-:Y:S01]  /*4ce0*/  UMOV UR8, 0x0 ;  /* 0x0000000000087882 */ /* 0x000fe20000000000 */
[----:B------:R-:W-:Y:S01]  /*4cf0*/  UMOV UR9, 0x10000000 ;  /* 0x1000000000097882 */ /* 0x000fe20000000000 */
[----:B------:R-:W-:Y:S01]  /*4d00*/  @!UP0 UIADD3 UR32, UPT, UPT, UR21, 0x400, URZ ;  /* 0x0000040015208890 */ /* 0x000fe2000fffe0ff */
[----:B------:R-:W-:Y:S01]  /*4d10*/  @!P1 IADD3 R8, P0, PT, R16, 0x580, RZ ;  /* 0x0000058010089810 */ /* 0x000fe20007f1e0ff */
[----:B------:R-:W-:Y:S01]  /*4d20*/  VOTEU.ALL UP0, P1 ;  /* 0x0000000000ff7886 */ /* 0x000fe20000800000 */
[----:B------:R-:W-:Y:S03]  /*4d30*/  UPRMT UR6, UR47, 0x654, UR33 ;  /* 0x000006542f067896 */ /* 0x000fe60008000021 */
[----:B------:R-:W-:Y:S02]  /*4d40*/  @!P1 IMAD.X R6, RZ, RZ, R17, P0 ;  /* 0x000000ffff069224 */ /* 0x000fe400000e0611 */
[----:B------:R-:W-:Y:S02]  /*4d50*/  IMAD.U32 R10, RZ, RZ, UR5 ;  /* 0x00000005ff0a7e24 */ /* 0x000fe4000f8e00ff */
[----:B------:R-:W-:Y:S03]  /*4d60*/  IMAD.U32 R11, RZ, RZ, UR4 ;  /* 0x00000004ff0b7e24 */ /* 0x000fe6000f8e00ff */
[----:B------:R-:W-:Y:S02]  /*4d70*/  @!P1 R2UR UR4, R10 ;  /* 0x000000000a0492ca */ /* 0x000fe400000e0000 */
[----:B------:R-:W-:Y:S11]  /*4d80*/  @!P1 R2UR UR5, R11 ;  /* 0x000000000b0592ca */ /* 0x000ff600000e0000 */
[----:B------:R-:W-:Y:S02]  /*4d90*/  @!UPT UIADD3 URZ, UPT, UPT, URZ, URZ, URZ ;  /* 0x000000fffffff290 */ /* 0x000fe4000fffe0ff */
[----:B------:R2:W-:Y:S01]  /*4da0*/  @!UP0 UTMALDG.3D [UR32], [UR4], desc[UR8] ;  /* 0x00000820040085b4 */ /* 0x0005e20008011000 */
[----:B------:R2:W-:Y:S01]  /*4db0*/  @!P1 SYNCS.ARRIVE.TRANS64.RED.A0TR RZ, [UR21+0x50], R0 ;  /* 0x00005000ffff99a7 */ /* 0x0005e20008300415 */
[----:B------:R-:W-:Y:S01]  /*4dc0*/  SYNCS.ARRIVE.TRANS64.RED.A1T0 RZ, [UR6], RZ ;  /* 0x000000ffffff79a7 */ /* 0x000fe20008100406 */
[----:B------:R-:W3:Y:S02]  /*4dd0*/  SYNCS.PHASECHK.TRANS64.TRYWAIT P2, [UR21+0x78], R9 ;  /* 0x00007809ff0075a7 */ /* 0x000ee40008041115 */
[----:B--23--:R-:W-:Y:S05]  /*4de0*/  @!P2 BRA `(.L_x_92) ;  /* 0x000000740010a947 */ /* 0x00cfea0003800000 */
.L_x_181:
        /* <DEDUP_REMOVED lines=8> */
[----:B------:R-:W-:Y:S01]  /*4e70*/  @!UP0 UIADD3 UR24, UPT, UPT, UR21, 0x4400, URZ ;  /* 0x0000440015188890 */ /* 0x000fe2000fffe0ff */
[----:B------:R-:W-:Y:S01]  /*4e80*/  VOTEU.ALL UP0, P1 ;  /* 0x0000000000ff7886 */ /* 0x000fe20000800000 */
[----:B------:R-:W-:Y:S01]  /*4e90*/  UMOV UR27, UR35 ;  /* 0x00000023001b7c82 */ /* 0x000fe20008000000 */
[----:B------:R-:W-:Y:S02]  /*4ea0*/  UMOV UR28, UR36 ;  /* 0x00000024001c7c82 */ /* 0x000fe40008000000 */
[----:B------:R-:W-:Y:S01]  /*4eb0*/  IMAD.U32 R10, RZ, RZ, UR5 ;  /* 0x00000005ff0a7e24 */ /* 0x000fe2000f8e00ff */
[----:B------:R-:W-:Y:S01]  /*4ec0*/  UPRMT UR6, UR47, 0x654, UR25 ;  /* 0x000006542f067896 */ /* 0x000fe20008000019 */
[----:B------:R-:W-:Y:S02]  /*4ed0*/  IMAD.U32 R11, RZ, RZ, UR4 ;  /* 0x00000004ff0b7e24 */ /* 0x000fe4000f8e00ff */
[----:B------:R-:W-:Y:S01]  /*4ee0*/  @!P1 IMAD.X R6, RZ, RZ, R17, P0 ;  /* 0x000000ffff069224 */ /* 0x000fe200000e0611 */
        /* <DEDUP_REMOVED lines=8> */
.L_x_183:
[----:B------:R-:W-:Y:S01]  /*4f70*/  @!P1 R2UR UR5, R8 ;  /* 0x00000000080592ca */ /* 0x000fe200000e0000 */
[----:B------:R-:W-:Y:S01]  /*4f80*/  VOTEU.ALL UP0, P1 ;  /* 0x0000000000ff7886 */ /* 0x000fe20000800000 */
[----:B------:R-:W-:Y:S01]  /*4f90*/  @!P1 R2UR UR4, R6 ;  /* 0x00000000060492ca */ /* 0x000fe200000e0000 */
[----:B--2---:R-:W-:Y:S01]  /*4fa0*/  @!P1 IMAD.MOV.U32 R0, RZ, RZ, 0x4000 ;  /* 0x00004000ff009424 */ /* 0x004fe200078e00ff */
[----:B------:R-:W-:Y:S01]  /*4fb0*/  UMOV UR8, 0x0 ;  /* 0x0000000000087882 */ /* 0x000fe20000000000 */
[----:B------:R-:W-:Y:S01]  /*4fc0*/  UMOV UR9, 0x10000000 ;  /* 0x1000000000097882 */ /* 0x000fe20000000000 */
[----:B------:R-:W-:Y:S01]  /*4fd0*/  @!UP0 UIADD3 UR18, UPT, UPT, UR34, 0x80, URZ ;  /* 0x0000008022128890 */ /* 0x000fe2000fffe0ff */
[----:B------:R-:W-:Y:S01]  /*4fe0*/  VIADD R14, R14, 0x1 ;  /* 0x000000010e0e7836 */ /* 0x000fe20000000000 */
[----:B------:R-:W-:Y:S01]  /*4ff0*/  @!UP0 UIADD3 UR16, UPT, UPT, UR21, 0x8400, URZ ;  /* 0x0000840015108890 */ /* 0x000fe2000fffe0ff */
[----:B------:R-:W-:Y:S01]  /*5000*/  VOTEU.ALL UP0, P1 ;  /* 0x0000000000ff7886 */ /* 0x000fe20000800000 */
[----:B------:R-:W-:Y:S01]  /*5010*/  UMOV UR19, UR35 ;  /* 0x0000002300137c82 */ /* 0x000fe20008000000 */
[----:B------:R-:W-:Y:S02]  /*5020*/  UMOV UR20, UR36 ;  /* 0x0000002400147c82 */ /* 0x000fe40008000000 */
[----:B------:R-:W-:Y:S01]  /*5030*/  IMAD.U32 R10, RZ, RZ, UR5 ;  /* 0x00000005ff0a7e24 */ /* 0x000fe2000f8e00ff */
[----:B------:R-:W-:Y:S01]  /*5040*/  UPRMT UR6, UR47, 0x654, UR17 ;  /* 0x000006542f067896 */ /* 0x000fe20008000011 */
        /* <DEDUP_REMOVED lines=9> */
.L_x_185:
[----:B------:R-:W-:Y:S01]  /*50e0*/  @!P1 IADD3 R6, P0, PT, R16, 0x580, RZ ;  /* 0x0000058010069810 */ /* 0x000fe20007f1e0ff */
[----:B------:R-:W-:Y:S01]  /*50f0*/  VOTEU.ALL UP0, P1 ;  /* 0x0000000000ff7886 */ /* 0x000fe20000800000 */
[----:B------:R-:W-:Y:S01]  /*5100*/  UMOV UR6, 0x0 ;  /* 0x0000000000067882 */ /* 0x000fe20000000000 */
[----:B------:R-:W-:Y:S01]  /*5110*/  UMOV UR7, 0x10000000 ;  /* 0x1000000000077882 */ /* 0x000fe20000000000 */
[----:B------:R-:W-:Y:S01]  /*5120*/  @!P1 R2UR UR5, R6 ;  /* 0x00000000060592ca */ /* 0x000fe200000e0000 */
[----:B--2---:R-:W-:Y:S01]  /*5130*/  @!P1 IMAD.X R0, RZ, RZ, R17, P0 ;  /* 0x000000ffff009224 */ /* 0x004fe200000e0611 */
[----:B------:R-:W-:Y:S01]  /*5140*/  @!UP0 UIADD3 UR10, UPT, UPT, UR34, 0xc0, URZ ;  /* 0x000000c0220a8890 */ /* 0x000fe2000fffe0ff */
[----:B------:R-:W-:Y:S01]  /*5150*/  R2UR UR16, R148 ;  /* 0x00000000941072ca */ /* 0x000fe200000e0000 */
[----:B------:R-:W-:Y:S01]  /*5160*/  @!UP0 UIADD3 UR8, UPT, UPT, UR21, 0xc400, URZ ;  /* 0x0000c40015088890 */ /* 0x000fe2000fffe0ff */
[----:B------:R-:W-:Y:S01]  /*5170*/  ISETP.NE.AND P0, PT, R14, 0x2, PT ;  /* 0x000000020e00780c */ /* 0x000fe20003f05270 */
[----:B------:R-:W-:Y:S01]  /*5180*/  @!UP0 UIADD3 UR9, UPT, UPT, UR21, 0x68, URZ ;  /* 0x0000006815098890 */ /* 0x000fe2000fffe0ff */
[----:B------:R-:W-:Y:S01]  /*5190*/  @!P1 R2UR UR4, R0 ;  /* 0x00000000000492ca */ /* 0x000fe200000e0000 */
[----:B------:R-:W-:Y:S01]  /*51a0*/  VOTEU.ALL UP0, P1 ;  /* 0x0000000000ff7886 */ /* 0x000fe20000800000 */
[----:B------:R-:W-:Y:S01]  /*51b0*/  UMOV UR11, UR35 ;  /* 0x00000023000b7c82 */ /* 0x000fe20008000000 */
[----:B------:R-:W-:Y:S01]  /*51c0*/  UMOV UR12, UR36 ;  /* 0x00000024000c7c82 */ /* 0x000fe20008000000 */
[----:B------:R-:W-:Y:S01]  /*51d0*/  SEL R0, RZ, 0x1, P0 ;  /* 0x00000001ff007807 */ /* 0x000fe20000000000 */
[----:B------:R-:W-:Y:S01]  /*51e0*/  UIADD3 UR20, UPT, UPT, UR13, UR63, URZ ;  /* 0x0000003f0d147290 */ /* 0x000fe2000fffe0ff */
[----:B------:R-:W-:Y:S01]  /*51f0*/  IMAD.U32 R8, RZ, RZ, UR5 ;  /* 0x00000005ff087e24 */ /* 0x000fe2000f8e00ff */
[----:B------:R-:W-:Y:S01]  /*5200*/  LOP3.LUT R15, R15, 0x1, RZ, 0x3c, !PT ;  /* 0x000000010f0f7812 */ /* 0x000fe200078e3cff */
[----:B------:R-:W-:Y:S01]  /*5210*/  UPLOP3.LUT UP3, UPT, UPT, UPT, UPT, 0x80, 0x8 ;  /* 0x000000000008789c */ /* 0x000fe20003f6f070 */
[----:B------:R-:W-:Y:S01]  /*5220*/  LOP3.LUT R13, R13, R0, RZ, 0x3c, !PT ;  /* 0x000000000d0d7212 */ /* 0x000fe200078e3cff */
[----:B------:R-:W-:Y:S01]  /*5230*/  UIADD3 UR16, UPT, UPT, UR14, UR16, URZ ;  /* 0x000000100e107290 */ /* 0x000fe2000fffe0ff */
[----:B------:R-:W-:Y:S01]  /*5240*/  SEL R14, R14, RZ, P0 ;  /* 0x000000ff0e0e7207 */ /* 0x000fe20000000000 */
[----:B------:R-:W-:Y:S01]  /*5250*/  UMOV UR36, UR29 ;  /* 0x0000001d00247c82 */ /* 0x000fe20008000000 */
[----:B------:R-:W-:Y:S01]  /*5260*/  IMAD.U32 R9, RZ, RZ, UR4 ;  /* 0x00000004ff097e24 */ /* 0x000fe2000f8e00ff */
[----:B------:R-:W-:Y:S04]  /*5270*/  @!P1 R2UR UR4, R8 ;  /* 0x00000000080492ca */ /* 0x000fe800000e0000 */
[----:B------:R-:W-:Y:S11]  /*5280*/  @!P1 R2UR UR5, R9 ;  /* 0x00000000090592ca */ /* 0x000ff600000e0000 */
[----:B------:R-:W-:Y:S02]  /*5290*/  @!UPT UIADD3 URZ, UPT, UPT, URZ, URZ, URZ ;  /* 0x000000fffffff290 */ /* 0x000fe4000fffe0ff */
[----:B------:R2:W-:Y:S01]  /*52a0*/  @!UP0 UTMALDG.3D [UR8], [UR4], desc[UR6] ;  /* 0x00000608040085b4 */ /* 0x0005e20008011000 */
[----:B------:R2:W-:Y:S01]  /*52b0*/  @!P1 SYNCS.ARRIVE.TRANS64.RED.A0TR RZ, [UR21+0x68], R7 ;  /* 0x00006807ffff99a7 */ /* 0x0005e20008300415 */
[----:B------:R-:W-:Y:S01]  /*52c0*/  SYNCS.ARRIVE.TRANS64.RED.A1T0 RZ, [UR37], RZ ;  /* 0x000000ffffff79a7 */ /* 0x000fe20008100425 */
[----:B------:R-:W-:Y:S05]  /*52d0*/  BRA.U UP1, `(.L_x_95) ;  /* 0xfffffff101687547 */ /* 0x000fea000b83ffff */
[----:B------:R-:W-:-:S04]  /*52e0*/  SHF.L.U32 R3, R15, 0x1f, RZ ;  /* 0x0000001f0f037819 */ /* 0x000fc800000006ff */
[----:B------:R-:W3:Y:S02]  /*52f0*/  SYNCS.PHASECHK.TRANS64.TRYWAIT P0, [UR21+0x70], R3 ;  /* 0x00007003ff0075a7 */ /* 0x000ee40008001115 */
[----:B---3--:R-:W-:Y:S05]  /*5300*/  @!P0 BRA `(.L_x_96) ;  /* 0x0000007000108947 */ /* 0x008fea0003800000 */
.L_x_187:
[----:B------:R-:W4:Y:S02]  /*5310*/  SYNCS.PHASECHK.TRANS64.TRYWAIT P0, [UR21+0x78], R3 ;  /* 0x00007803ff0075a7 */ /* 0x000f240008001115 */
[----:B----4-:R-:W-:Y:S05]  /*5320*/  @!P0 BRA `(.L_x_97) ;  /* 0x0000007000208947 */ /* 0x010fea0003800000 */
.L_x_189:
[----:B------:R-:W4:Y:S02]  /*5330*/  SYNCS.PHASECHK.TRANS64.TRYWAIT P0, [UR21+0x80], R3 ;  /* 0x00008003ff0075a7 */ /* 0x000f240008001115 */
[----:B----4-:R-:W-:Y:S05]  /*5340*/  @!P0 BRA `(.L_x_98) ;  /* 0x0000007000308947 */ /* 0x010fea0003800000 */
.L_x_191:
[----:B---3--:R-:W-:-:S07]  /*5350*/  MOV R0, UR21 ;  /* 0x0000001500007c02 */ /* 0x008fce0008000f00 */
.L_x_99:
[----:B---3--:R-:W-:-:S04]  /*5360*/  SHF.L.U32 R3, R15, 0x1f, RZ ;  /* 0x0000001f0f037819 */ /* 0x008fc800000006ff */
[----:B------:R3:W4:Y:S03]  /*5370*/  SYNCS.PHASECHK.TRANS64.TRYWAIT P0, [R0+URZ+0x88], R3 ;  /* 0x00008803000075a7 */ /* 0x00072600080011ff */
[----:B----4-:R-:W-:Y:S05]  /*5380*/  @!P0 NANOSLEEP.SYNCS 0x989680 ;  /* 0x009896800000895d */ /* 0x010fea0003900000 */
[----:B------:R-:W4:Y:S02]  /*5390*/  @!P0 SYNCS.PHASECHK.TRANS64 P0, [R0+URZ+0x88], R3 ;  /* 0x00008803000085a7 */ /* 0x000f2400080010ff */
[----:B-12-4-:R-:W-:Y:S05]  /*53a0*/  @P0 EXIT ;  /* 0x000000000000094d */ /* 0x016fea0003800000 */
[----:B------:R-:W-:Y:S05]  /*53b0*/  BRA `(.L_x_99) ;  /* 0xfffffffc00e87947 */ /* 0x000fea000383ffff */
.L_x_84:
[----:B------:R-:W-:-:S06]  /*53c0*/  UISETP.GE.AND UP0, UPT, UR17, 0x4, UPT ;  /* 0x000000041100788c */ /* 0x000fcc000bf06270 */
[----:B------:R-:W-:-:S13]  /*53d0*/  PLOP3.LUT P0, PT, PT, PT, UP0, 0x80, 0x8 ;  /* 0x000000000008781c */ /* 0x000fda0003f0f008 */
[----:B------:R-:W-:Y:S05]  /*53e0*/  @!P0 EXIT ;  /* 0x000000000000894d */ /* 0x000fea0003800000 */
[----:B------:R-:W-:Y:S01]  /*53f0*/  BAR.SYNC.DEFER_BLOCKING 0x6, 0xa0 ;  /* 0x0182800000007b1d */ /* 0x000fe20000010000 */
[C---:B------:R-:W-:Y:S01]  /*5400*/  IMAD.SHL.U32 R3, R160.reuse, 0x40, RZ ;  /* 0x00000040a0037824 */ /* 0x040fe200078e00ff */
[C---:B------:R-:W-:Y:S01]  /*5410*/  LOP3.LUT R145, R160.reuse, 0x1, RZ, 0xc0, !PT ;  /* 0x00000001a0917812 */ /* 0x040fe200078ec0ff */
[C---:B------:R-:W-:Y:S02]  /*5420*/  IMAD.U32 R69, R160.reuse, 0x10000, RZ ;  /* 0x00010000a0457824 */ /* 0x040fe400078e00ff */
[----:B------:R-:W-:Y:S02]  /*5430*/  HFMA2 R157, -RZ, RZ, 0, 5.9604644775390625e-08 ;  /* 0x00000001ff9d7431 */ /* 0x000fe400000001ff */
[C---:B------:R-:W-:Y:S01]  /*5440*/  IMAD.SHL.U32 R144, R160.reuse, 0x8, RZ ;  /* 0x00000008a0907824 */ /* 0x040fe200078e00ff */
[----:B------:R-:W-:Y:S01]  /*5450*/  UMOV UR44, 0x400 ;  /* 0x00000400002c7882 */ /* 0x000fe20000000000 */
[----:B------:R-:W1:Y:S01]  /*5460*/  LDCU.64 UR4, c[0x0][0x890] ;  /* 0x00011200ff0477ac */ /* 0x000e620008000a00 */
[----:B------:R-:W2:Y:S01]  /*5470*/  LDC.64 R142, c[0x0][0x8b0] ;  /* 0x00022c00ff8e7b82 */ /* 0x000ea20000000a00 */
[----:B------:R-:W-:Y:S01]  /*5480*/  ISETP.NE.U32.AND P0, PT, R145, 0x1, PT ;  /* 0x000000019100780c */ /* 0x000fe20003f05070 */
[----:B------:R-:W-:Y:S01]  /*5490*/  IMAD.MOV.U32 R159, RZ, RZ, 0x2 ;  /* 0x00000002ff9f7424 */ /* 0x000fe200078e00ff */
[----:B------:R-:W-:Y:S01]  /*54a0*/  ULEA UR44, UR47, UR44, 0x18 ;  /* 0x0000002c2f2c7291 */ /* 0x000fe2000f8ec0ff */
[----:B------:R-:W-:Y:S01]  /*54b0*/  LOP3.LUT R7, R3, 0x1c0, RZ, 0xc0, !PT ;  /* 0x000001c003077812 */ /* 0x000fe200078ec0ff */
[----:B------:R-:W-:Y:S01]  /*54c0*/  IMAD.MOV.U32 R158, RZ, RZ, 0x4 ;  /* 0x00000004ff9e7424 */ /* 0x000fe200078e00ff */
[----:B------:R-:W-:Y:S01]  /*54d0*/  LOP3.LUT R69, R69, 0x600000, RZ, 0xc0, !PT ;  /* 0x0060000045457812 */ /* 0x000fe200078ec0ff */
[----:B------:R-:W-:Y:S01]  /*54e0*/  IMAD.MOV.U32 R68, RZ, RZ, RZ ;  /* 0x000000ffff447224 */ /* 0x000fe200078e00ff */
[----:B------:R-:W3:Y:S01]  /*54f0*/  LDC.64 R140, c[0x0][0x8a8] ;  /* 0x00022a00ff8c7b82 */ /* 0x000ee20000000a00 */
[----:B------:R-:W-:Y:S01]  /*5500*/  R2P PR, R160, 0x6 ;  /* 0x00000006a0007804 */ /* 0x000fe20000000000 */
[----:B------:R-:W-:Y:S01]  /*5510*/  IMAD.MOV.U32 R156, RZ, RZ, RZ ;  /* 0x000000ffff9c7224 */ /* 0x000fe200078e00ff */
[----:B------:R-:W-:Y:S01]  /*5520*/  LOP3.LUT R144, R7, 0x38, R144, 0xf8, !PT ;  /* 0x0000003807907812 */ /* 0x000fe200078ef890 */
[----:B------:R-:W-:Y:S01]  /*5530*/  IMAD.MOV.U32 R152, RZ, RZ, RZ ;  /* 0x000000ffff987224 */ /* 0x000fe200078e00ff */
[----:B------:R-:W-:Y:S01]  /*5540*/  P2R R2, PR, RZ, 0x1 ;  /* 0x00000001ff027803 */ /* 0x000fe20000000000 */
[----:B------:R-:W4:Y:S01]  /*5550*/  LDCU UR60, c[0x0][0x370] ;  /* 0x00006e00ff3c77ac */ /* 0x000f220008000800 */
[----:B------:R-:W-:Y:S01]  /*5560*/  LOP3.LUT R144, R144, 0x1e00, R3, 0xf8, !PT ;  /* 0x00001e0090907812 */ /* 0x000fe200078ef803 */
[----:B------:R-:W4:Y:S01]  /*5570*/  LDS R0, [UR44+0x130] ;  /* 0x0001302cff007984 */ /* 0x000f220008000800 */
[----:B-1----:R-:W-:Y:S01]  /*5580*/  MOV R162, UR4 ;  /* 0x0000000400a27c02 */ /* 0x002fe20008000f00 */
[----:B------:R-:W-:Y:S01]  /*5590*/  UIADD3 UR4, UPT, UPT, UR44, 0x400, URZ ;  /* 0x000004002c047890 */ /* 0x000fe2000fffe0ff */
[----:B------:R-:W-:Y:S01]  /*55a0*/  IMAD.U32 R161, RZ, RZ, UR5 ;  /* 0x00000005ffa17e24 */ /* 0x000fe2000f8e00ff */
[----:B------:R-:W-:Y:S01]  /*55b0*/  LOP3.LUT R160, R160, 0x60, RZ, 0xc0, !PT ;  /* 0x00000060a0a07812 */ /* 0x000fe200078ec0ff */
[----:B------:R-:W1:Y:S01]  /*55c0*/  LDCU UR43, c[0x0][0xb0c] ;  /* 0x00016180ff2b77ac */ /* 0x000e620008000800 */
[----:B------:R-:W-:-:S02]  /*55d0*/  MOV R155, RZ ;  /* 0x000000ff009b7202 */ /* 0x000fc40000000f00 */
[----:B------:R-:W-:Y:S01]  /*55e0*/  SEL R159, R159, 0xfffffffe, !P1 ;  /* 0xfffffffe9f9f7807 */ /* 0x000fe20004800000 */
[----:B------:R-:W-:Y:S01]  /*55f0*/  IMAD.U32 R150, RZ, RZ, UR4 ;  /* 0x00000004ff967e24 */ /* 0x000fe2000f8e00ff */
[----:B------:R-:W-:Y:S01]  /*5600*/  SEL R158, R158, 0xfffffffc, !P2 ;  /* 0xfffffffc9e9e7807 */ /* 0x000fe20005000000 */
[----:B------:R-:W1:Y:S01]  /*5610*/  LDCU UR39, c[0x0][0xb30] ;  /* 0x00016600ff2777ac */ /* 0x000e620008000800 */
[----:B------:R-:W1:Y:S01]  /*5620*/  LDCU.64 UR54, c[0x0][0x888] ;  /* 0x00011100ff3677ac */ /* 0x000e620008000a00 */
[----:B------:R-:W1:Y:S01]  /*5630*/  LDCU.64 UR40, c[0x0][0xb28] ;  /* 0x00016500ff2877ac */ /* 0x000e620008000a00 */
[----:B------:R-:W1:Y:S01]  /*5640*/  LDCU.128 UR56, c[0x0][0xb10] ;  /* 0x00016200ff3877ac */ /* 0x000e620008000c00 */
[----:B------:R-:W1:Y:S01]  /*5650*/  LDCU UR53, c[0x0][0x374] ;  /* 0x00006e80ff3577ac */ /* 0x000e620008000800 */
[----:B------:R-:W-:Y:S01]  /*5660*/  UMOV UR52, URZ ;  /* 0x000000ff00347c82 */ /* 0x000fe20008000000 */
[----:B------:R-:W-:Y:S01]  /*5670*/  UMOV UR46, URZ ;  /* 0x000000ff002e7c82 */ /* 0x000fe20008000000 */
[----:B-1234-:R-:W-:-:S07]  /*5680*/  IMAD.IADD R69, R0, 0x1, R69 ;  /* 0x0000000100457824 */ /* 0x01efce00078e0245 */
.L_x_143:
[C---:B------:R-:W-:Y:S02]  /*5690*/  LEA R3, R152.reuse, UR44, 0x3 ;  /* 0x0000002c98037c11 */ /* 0x040fe4000f8e18ff */
[----:B------:R-:W-:Y:S02]  /*56a0*/  SHF.L.U32 R0, R155, 0x1f, RZ ;  /* 0x0000001f9b007819 */ /* 0x000fe400000006ff */
[----:B-1----:R-:W-:Y:S02]  /*56b0*/  LEA R5, R152, UR44, 0x4 ;  /* 0x0000002c98057c11 */ /* 0x002fe4000f8e20ff */
[----:B------:R-:W1:Y:S02]  /*56c0*/  SYNCS.PHASECHK.TRANS64.TRYWAIT P0, [R3+URZ+0xa0], R0 ;  /* 0x0000a000030075a7 */ /* 0x000e6400080011ff */
[----:B-1----:R-:W-:Y:S05]  /*56d0*/  @!P0 BRA `(.L_x_100) ;  /* 0x0000006c00648947 */ /* 0x002fea0003800000 */
.L_x_192:
        /* <DEDUP_REMOVED lines=11> */
[----:B------:R-:W-:Y:S01]  /*5790*/  PLOP3.LUT P0, PT, PT, PT, UP1, 0x80, 0x8 ;  /* 0x000000000008781c */ /* 0x000fe20003f0f018 */
[----:B------:R-:W-:Y:S11]  /*57a0*/  UP2UR UR62, UPR, URZ, 0x2 ;  /* 0x00000002ff3e7883 */ /* 0x000ff60008000000 */
[----:B------:R-:W-:Y:S01]  /*57b0*/  @!UPT UIADD3 URZ, UPT, UPT, URZ, URZ, URZ ;  /* 0x000000fffffff290 */ /* 0x000fe2000fffe0ff */
[----:B-1----:R-:W-:Y:S02]  /*57c0*/  @P0 SHF.R.U32.HI R0, RZ, 0x10, R5 ;  /* 0x00000010ff000819 */ /* 0x002fe40000011605 */
        /* <DEDUP_REMOVED lines=12> */
[----:B------:R-:W2:Y:S01]  /*5890*/  LDCU UR12, c[0x0][0xb20] ;  /* 0x00016400ff0c77ac */ /* 0x000ea20008000800 */
[----:B------:R-:W-:Y:S02]  /*58a0*/  UIMAD.WIDE.U32 UR4, UR53, UR59, URZ ;  /* 0x0000003b350472a5 */ /* 0x000fe4000f8e00ff */
[----:B------:R-:W-:Y:S02]  /*58b0*/  UIMAD.WIDE.U32 UR6, UR60, UR56, URZ ;  /* 0x000000383c0672a5 */ /* 0x000fe4000f8e00ff */
[----:B------:R-:W-:Y:S02]  /*58c0*/  UISETP.NE.AND UP0, UPT, UR58, 0x1, UPT ;  /* 0x000000013a00788c */ /* 0x000fe4000bf05270 */
[----:B------:R-:W-:Y:S02]  /*58d0*/  UIMAD.WIDE.U32 UR8, UR37, UR59, URZ ;  /* 0x0000003b250872a5 */ /* 0x000fe4000f8e00ff */
[----:B------:R-:W-:Y:S02]  /*58e0*/  UIMAD.WIDE.U32 UR10, UR38, UR56, URZ ;  /* 0x00000038260a72a5 */ /* 0x000fe4000f8e00ff */
[----:B------:R-:W-:Y:S02]  /*58f0*/  UISETP.NE.AND UP1, UPT, UR43, 0x1, UPT ;  /* 0x000000012b00788c */ /* 0x000fe4000bf25270 */
[----:B------:R-:W-:Y:S01]  /*5900*/  UISETP.NE.AND UP2, UPT, UR42, 0x1, UPT ;  /* 0x000000012a00788c */ /* 0x000fe2000bf45270 */
[----:B------:R-:W-:Y:S02]  /*5910*/  UMOV UR4, UR5 ;  /* 0x0000000500047c82 */ /* 0x000fe40008000000 */
[----:B--2---:R-:W-:Y:S03]  /*5920*/  USHF.R.U32.HI UR5, URZ, UR12, UR4 ;  /* 0x0000000cff057299 */ /* 0x004fe60008011604 */
[----:B------:R-:W-:Y:S02]  /*5930*/  UMOV UR4, UR7 ;  /* 0x0000000700047c82 */ /* 0x000fe40008000000 */
[----:B------:R-:W-:Y:S02]  /*5940*/  USHF.R.U32.HI UR7, URZ, UR57, UR4 ;  /* 0x00000039ff077299 */ /* 0x000fe40008011604 */
[----:B------:R-:W-:Y:S02]  /*5950*/  USEL UR4, UR53, UR5, !UP0 ;  /* 0x0000000535047287 */ /* 0x000fe4000c000000 */
[----:B------:R-:W-:Y:S01]  /*5960*/  USEL UR7, UR60, UR7, !UP1 ;  /* 0x000000073c077287 */ /* 0x000fe2000c800000 */
[----:B------:R-:W-:Y:S01]  /*5970*/  UMOV UR5, UR9 ;  /* 0x0000000900057c82 */ /* 0x000fe20008000000 */
[----:B------:R-:W-:Y:S02]  /*5980*/  UIMAD.WIDE.U32 UR8, UR4, UR40, URZ ;  /* 0x00000028040872a5 */ /* 0x000fe4000f8e00ff */
[----:B------:R-:W-:Y:S03]  /*5990*/  USHF.R.U32.HI UR6, URZ, UR12, UR5 ;  /* 0x0000000cff067299 */ /* 0x000fe60008011605 */
[----:B------:R-:W-:Y:S01]  /*59a0*/  UMOV UR5, UR11 ;  /* 0x0000000b00057c82 */ /* 0x000fe20008000000 */
[----:B------:R-:W-:Y:S02]  /*59b0*/  UIMAD.WIDE.U32 UR10, UR7, UR40, URZ ;  /* 0x00000028070a72a5 */ /* 0x000fe4000f8e00ff */
[----:B------:R-:W-:Y:S02]  /*59c0*/  USHF.R.U32.HI UR12, URZ, UR57, UR5 ;  /* 0x00000039ff0c7299 */ /* 0x000fe40008011605 */
[----:B------:R-:W-:Y:S01]  /*59d0*/  USEL UR6, UR37, UR6, !UP0 ;  /* 0x0000000625067287 */ /* 0x000fe2000c000000 */
[----:B------:R-:W-:Y:S02]  /*59e0*/  UMOV UR5, UR9 ;  /* 0x0000000900057c82 */ /* 0x000fe40008000000 */
[----:B------:R-:W-:Y:S01]  /*59f0*/  UMOV UR10, UR11 ;  /* 0x0000000b000a7c82 */ /* 0x000fe20008000000 */
[----:B------:R-:W-:Y:S02]  /*5a00*/  @UP2 USHF.R.U32.HI UR4, URZ, UR41, UR5 ;  /* 0x00000029ff042299 */ /* 0x000fe40008011605 */
[----:B------:R-:W-:Y:S02]  /*5a10*/  @UP2 USHF.R.U32.HI UR7, URZ, UR41, UR10 ;  /* 0x00000029ff072299 */ /* 0x000fe4000801160a */
[----:B------:R-:W-:Y:S02]  /*5a20*/  UIMAD UR4, UR42, UR4, URZ ;  /* 0x000000042a0472a4 */ /* 0x000fe4000f8e02ff */
        /* <DEDUP_REMOVED lines=8> */
[----:B------:R-:W-:Y:S02]  /*5ab0*/  USEL UR11, UR6, UR4, !UP2 ;  /* 0x00000004060b7287 */ /* 0x000fe4000d000000 */
[----:B------:R-:W-:Y:S02]  /*5ac0*/  UIADD3 UR8, UPT, UPT, -UR5, URZ, URZ ;  /* 0x000000ff05087290 */ /* 0x000fe4000fffe1ff */
[----:B------:R-:W-:Y:S01]  /*5ad0*/  UIADD3 UR10, UPT, UPT, -UR11, URZ, URZ ;  /* 0x000000ff0b0a7290 */ /* 0x000fe2000fffe1ff */
[----:B------:R-:W-:Y:S01]  /*5ae0*/  @!UP0 UMOV UR4, UR9 ;  /* 0x0000000900048c82 */ /* 0x000fe20008000000 */
[----:B------:R-:W-:Y:S02]  /*5af0*/  UIADD3 UR9, UPT, UPT, -UR6, URZ, URZ ;  /* 0x000000ff06097290 */ /* 0x000fe4000fffe1ff */
[----:B------:R-:W-:Y:S02]  /*5b00*/  @!UP0 USHF.R.U32.HI UR4, URZ, UR41, UR4 ;  /* 0x00000029ff048299 */ /* 0x000fe40008011604 */
[----:B------:R-:W-:Y:S02]  /*5b10*/  UIMAD UR10, UR42, UR10, UR6 ;  /* 0x0000000a2a0a72a4 */ /* 0x000fe4000f8e0206 */
[----:B------:R-:W-:Y:S04]  /*5b20*/  @!UP0 USEL UR4, UR5, UR4, !UP2 ;  /* 0x0000000405048287 */ /* 0x000fe8000d000000 */
[----:B------:R-:W-:Y:S02]  /*5b30*/  @!UP0 UIMAD UR10, UR7, UR10, UR4 ;  /* 0x0000000a070a82a4 */ /* 0x000fe4000f8e0204 */
[----:B------:R-:W-:Y:S02]  /*5b40*/  @!UP0 UIADD3 UR11, UPT, UPT, UR11, -UR4, URZ ;  /* 0x800000040b0b8290 */ /* 0x000fe4000fffe0ff */
[----:B------:R-:W-:Y:S02]  /*5b50*/  UIMAD UR7, UR43, UR8, UR38 ;  /* 0x000000082b0772a4 */ /* 0x000fe4000f8e0226 */
[----:B------:R-:W-:Y:S02]  /*5b60*/  @!UP0 UIMAD UR6, UR11, UR42, UR5 ;  /* 0x0000002a0b0682a4 */ /* 0x000fe4000f8e0205 */
[----:B------:R-:W-:Y:S01]  /*5b70*/  UIMAD UR4, UR58, UR9, UR37 ;  /* 0x000000093a0472a4 */ /* 0x000fe2000f8e0225 */
[----:B------:R-:W-:Y:S02]  /*5b80*/  @!UP0 UMOV UR5, UR10 ;  /* 0x0000000a00058c82 */ /* 0x000fe40008000000 */
[----:B------:R-:W-:Y:S02]  /*5b90*/  UIMAD UR38, UR5, UR43, UR7 ;  /* 0x0000002b052672a4 */ /* 0x000fe4000f8e0207 */
[----:B------:R-:W-:Y:S11]  /*5ba0*/  UIMAD UR37, UR6, UR58, UR4 ;  /* 0x0000003a062572a4 */ /* 0x000ff6000f8e0204 */
[----:B------:R-:W-:Y:S01]  /*5bb0*/  @!UPT UIADD3 URZ, UPT, UPT, URZ, URZ, URZ ;  /* 0x000000fffffff290 */ /* 0x000fe2000fffe0ff */
.L_x_101:
[----:B------:R-:W-:Y:S01]  /*5bc0*/  UISETP.NE.AND UP0, UPT, UR39, 0x1, UPT ;  /* 0x000000012700788c */ /* 0x000fe2000bf05270 */
[----:B------:R-:W-:Y:S01]  /*5bd0*/  LOP3.LUT P0, RZ, R150, 0x3f0, RZ, 0xc0, !PT ;  /* 0x000003f096ff7812 */ /* 0x000fe2000780c0ff */
[----:B------:R-:W-:Y:S01]  /*5be0*/  USHF.L.U32 UR50, UR16, 0x7, URZ ;  /* 0x0000000710327899 */ /* 0x000fe200080006ff */
[----:B------:R-:W-:Y:S01]  /*5bf0*/  BSSY.RECONVERGENT B6, `(.L_x_102) ;  /* 0x0000034000067945 */ /* 0x000fe20003800200 */
[----:B------:R-:W-:Y:S01]  /*5c00*/  USHF.L.U32 UR49, UR20, 0x8, URZ ;  /* 0x0000000814317899 */ /* 0x000fe200080006ff */
[----:B------:R-:W-:Y:S06]  /*5c10*/  IADD3 R152, PT, PT, R152, 0x1, RZ ;  /* 0x0000000198987810 */ /* 0x000fec0007ffe0ff */
[----:B------:R-:W2:Y:S01]  /*5c20*/  @!UP0 LDCU.128 UR12, c[0x0][0xb10] ;  /* 0x00016200ff0c87ac */ /* 0x000ea20008000c00 */
[----:B------:R-:W3:Y:S01]  /*5c30*/  @!UP0 LDCU UR5, c[0x0][0xb0c] ;  /* 0x00016180ff0587ac */ /* 0x000ee20008000800 */
[----:B------:R-:W4:Y:S01]  /*5c40*/  @!UP0 LDCU UR10, c[0x0][0xb20] ;  /* 0x00016400ff0a87ac */ /* 0x000f220008000800 */
[----:B--2---:R-:W-:Y:S02]  /*5c50*/  UIMAD.WIDE.U32 UR8, UR38, UR12, URZ ;  /* 0x0000000c260872a5 */ /* 0x004fe4000f8e00ff */
[----:B------:R-:W-:Y:S02]  /*5c60*/  UIMAD.WIDE.U32 UR6, UR37, UR15, URZ ;  /* 0x0000000f250672a5 */ /* 0x000fe4000f8e00ff */
[----:B------:R-:W-:Y:S03]  /*5c70*/  @!UP0 UISETP.NE.AND UP1, UPT, UR14, 0x1, UPT ;  /* 0x000000010e00888c */ /* 0x000fe6000bf25270 */
[----:B------:R-:W-:Y:S01]  /*5c80*/  @!UP0 UMOV UR4, UR9 ;  /* 0x0000000900048c82 */ /* 0x000fe20008000000 */
[----:B---3--:R-:W-:Y:S02]  /*5c90*/  @!UP0 UISETP.NE.AND UP2, UPT, UR5, 0x1, UPT ;  /* 0x000000010500888c */ /* 0x008fe4000bf45270 */
[----:B------:R-:W-:Y:S01]  /*5ca0*/  @!UP0 USHF.R.U32.HI UR4, URZ, UR13, UR4 ;  /* 0x0000000dff048299 */ /* 0x000fe20008011604 */
[----:B------:R-:W-:Y:S02]  /*5cb0*/  @!UP0 UMOV UR6, UR7 ;  /* 0x0000000700068c82 */ /* 0x000fe40008000000 */
[----:B----4-:R-:W-:Y:S02]  /*5cc0*/  @!UP0 USHF.R.U32.HI UR6, URZ, UR10, UR6 ;  /* 0x0000000aff068299 */ /* 0x010fe40008011606 */
[----:B------:R-:W-:Y:S02]  /*5cd0*/  @!UP0 USEL UR7, UR38, UR4, !UP2 ;  /* 0x0000000426078287 */ /* 0x000fe4000d000000 */
[----:B------:R-:W-:Y:S04]  /*5ce0*/  @!UP0 USEL UR6, UR37, UR6, !UP1 ;  /* 0x0000000625068287 */ /* 0x000fe8000c800000 */
[----:B------:R-:W-:Y:S02]  /*5cf0*/  @!UP0 UIADD3 UR4, UPT, UPT, -UR7, UR6, URZ ;  /* 0x0000000607048290 */ /* 0x000fe4000fffe1ff */
[----:B------:R-:W-:Y:S02]  /*5d00*/  @!UP0 UIADD3 UR6, UPT, UPT, UR7, -UR6, URZ ;  /* 0x8000000607068290 */ /* 0x000fe4000fffe0ff */
[----:B------:R-:W-:Y:S02]  /*5d10*/  @!UP0 UIMAD UR38, UR4, UR5, UR38 ;  /* 0x00000005042682a4 */ /* 0x000fe4000f8e0226 */
[----:B------:R-:W-:Y:S01]  /*5d20*/  @!UP0 UIMAD UR37, UR6, UR14, UR37 ;  /* 0x0000000e062582a4 */ /* 0x000fe2000f8e0225 */
[----:B------:R-:W-:Y:S11]  /*5d30*/  @!P0 BRA `(.L_x_103) ;  /* 0x00000000007c8947 */ /* 0x000ff60003800000 */
[----:B------:R-:W2:Y:S01]  /*5d40*/  LDCU.64 UR8, c[0x4][0x80] ;  /* 0x01001000ff0877ac */ /* 0x000ea20008000a00 */
[----:B------:R-:W-:Y:S01]  /*5d50*/  MOV R2, 0x0 ;  /* 0x0000000000027802 */ /* 0x000fe20000000f00 */
[----:B------:R-:W-:Y:S02]  /*5d60*/  HFMA2 R12, -RZ, RZ, 0, 5.9604644775390625e-08 ;  /* 0x00000001ff0c7431 */ /* 0x000fe400000001ff */
[----:B------:R-:W-:Y:S01]  /*5d70*/  IMAD.MOV.U32 R8, RZ, RZ, 0x70 ;  /* 0x00000070ff087424 */ /* 0x000fe200078e00ff */
[----:B------:R3:W4:Y:S01]  /*5d80*/  LDC.64 R14, c[0x4][R2] ;  /* 0x01000000020e7b82 */ /* 0x0007220000000a00 */
[----:B------:R-:W1:Y:S01]  /*5d90*/  LDCU.64 UR6, c[0x4][0x88] ;  /* 0x01001100ff0677ac */ /* 0x000e620008000a00 */
[----:B------:R-:W-:Y:S01]  /*5da0*/  IMAD.MOV.U32 R13, RZ, RZ, RZ ;  /* 0x000000ffff0d7224 */ /* 0x000fe200078e00ff */
[----:B------:R-:W1:Y:S01]  /*5db0*/  LDCU.64 UR4, c[0x4][0x8] ;  /* 0x01000100ff0477ac */ /* 0x000e620008000a00 */
[----:B--2---:R-:W-:Y:S01]  /*5dc0*/  MOV R5, UR9 ;  /* 0x0000000900057c02 */ /* 0x004fe20008000f00 */
[----:B------:R-:W-:Y:S01]  /*5dd0*/  IMAD.U32 R4, RZ, RZ, UR8 ;  /* 0x00000008ff047e24 */ /* 0x000fe2000f8e00ff */
[----:B-1----:R-:W-:Y:S01]  /*5de0*/  MOV R7, UR7 ;  /* 0x0000000700077c02 */ /* 0x002fe20008000f00 */
[----:B------:R-:W-:Y:S01]  /*5df0*/  IMAD.U32 R6, RZ, RZ, UR6 ;  /* 0x00000006ff067e24 */ /* 0x000fe2000f8e00ff */
[----:B------:R-:W-:Y:S01]  /*5e00*/  MOV R11, UR5 ;  /* 0x00000005000b7c02 */ /* 0x000fe20008000f00 */
[----:B------:R-:W-:Y:S02]  /*5e10*/  IMAD.U32 R10, RZ, RZ, UR4 ;  /* 0x00000004ff0a7e24 */ /* 0x000fe4000f8e00ff */
[----:B------:R-:W-:Y:S07]  /*5e20*/  LEPC R20, `(.L_x_104) ;  /* 0x000000001014794e */ /* 0x000fee0000000000 */
[----:B---345:R-:W-:Y:S05]  /*5e30*/  CALL.ABS.NOINC R14 ;  /* 0x000000000e007343 */ /* 0x038fea0003c00000 */
.L_x_104:
[----:B------:R-:W1:Y:S01]  /*5e40*/  LDCU.64 UR8, c[0x4][0x80] ;  /* 0x01001000ff0877ac */ /* 0x000e620008000a00 */
[----:B------:R-:W2:Y:S01]  /*5e50*/  LDC.64 R2, c[0x4][R2] ;  /* 0x0100000002027b82 */ /* 0x000ea20000000a00 */
[----:B------:R-:W-:Y:S02]  /*5e60*/  HFMA2 R12, -RZ, RZ, 0, 5.9604644775390625e-08 ;  /* 0x00000001ff0c7431 */ /* 0x000fe400000001ff */
[----:B------:R-:W-:Y:S02]  /*5e70*/  IMAD.MOV.U32 R8, RZ, RZ, 0x70 ;  /* 0x00000070ff087424 */ /* 0x000fe400078e00ff */
[----:B------:R-:W-:Y:S01]  /*5e80*/  IMAD.MOV.U32 R13, RZ, RZ, RZ ;  /* 0x000000ffff0d7224 */ /* 0x000fe200078e00ff */
[----:B------:R-:W3:Y:S01]  /*5e90*/  LDCU.64 UR6, c[0x4][0x88] ;  /* 0x01001100ff0677ac */ /* 0x000ee20008000a00 */
[----:B------:R-:W4:Y:S01]  /*5ea0*/  LDCU.64 UR4, c[0x4][0x8] ;  /* 0x01000100ff0477ac */ /* 0x000f220008000a00 */
[----:B-1----:R-:W-:Y:S02]  /*5eb0*/  MOV R4, UR8 ;  /* 0x0000000800047c02 */ /* 0x002fe40008000f00 */
[----:B------:R-:W-:Y:S02]  /*5ec0*/  MOV R5, UR9 ;  /* 0x0000000900057c02 */ /* 0x000fe40008000f00 */
[----:B---3--:R-:W-:Y:S01]  /*5ed0*/  MOV R7, UR7 ;  /* 0x0000000700077c02 */ /* 0x008fe20008000f00 */
[----:B------:R-:W-:Y:S01]  /*5ee0*/  IMAD.U32 R6, RZ, RZ, UR6 ;  /* 0x00000006ff067e24 */ /* 0x000fe2000f8e00ff */
[----:B----4-:R-:W-:Y:S01]  /*5ef0*/  MOV R11, UR5 ;  /* 0x00000005000b7c02 */ /* 0x010fe20008000f00 */
[----:B------:R-:W-:Y:S02]  /*5f00*/  IMAD.U32 R10, RZ, RZ, UR4 ;  /* 0x00000004ff0a7e24 */ /* 0x000fe4000f8e00ff */
[----:B------:R-:W-:Y:S07]  /*5f10*/  LEPC R20, `(.L_x_103) ;  /* 0x000000001014794e */ /* 0x000fee0000000000 */
[----:B--2---:R-:W-:Y:S05]  /*5f20*/  CALL.ABS.NOINC R2 ;  /* 0x0000000002007343 */ /* 0x004fea0003c00000 */
.L_x_103:
[----:B------:R-:W-:Y:S05]  /*5f30*/  BSYNC.RECONVERGENT B6 ;  /* 0x0000000000067941 */ /* 0x000fea0003800200 */
.L_x_102:
[----:B------:R-:W-:Y:S02]  /*5f40*/  R2UR UR6, R149 ;  /* 0x00000000950672ca */ /* 0x000fe400000e0000 */
[----:B------:R-:W-:Y:S02]  /*5f50*/  R2UR UR5, R162 ;  /* 0x00000000a20572ca */ /* 0x000fe400000e0000 */
[----:B------:R-:W-:Y:S02]  /*5f60*/  R2UR UR4, R161 ;  /* 0x00000000a10472ca */ /* 0x000fe400000e0000 */
[----:B------:R-:W-:Y:S02]  /*5f70*/  ISETP.NE.U32.AND P4, PT, R142, RZ, PT ;  /* 0x000000ff8e00720c */ /* 0x000fe40003f85070 */
[----:B------:R-:W-:Y:S02]  /*5f80*/  ISETP.NE.U32.AND P2, PT, RZ, UR54, PT ;  /* 0x00000036ff007c0c */ /* 0x000fe4000bf45070 */
[----:B------:R-:W-:Y:S02]  /*5f90*/  ISETP.NE.AND.EX P4, PT, R143, RZ, PT, P4 ;  /* 0x000000ff8f00720c */ /* 0x000fe40003f85340 */
[----:B------:R-:W-:Y:S01]  /*5fa0*/  ISETP.NE.AND.EX P2, PT, RZ, UR55, PT, P2 ;  /* 0x00000037ff007c0c */ /* 0x000fe2000bf45320 */
[----:B------:R-:W-:Y:S02]  /*5fb0*/  UISETP.NE.AND UP2, UPT, UR6, URZ, UPT ;  /* 0x000000ff0600728c */ /* 0x000fe4000bf45270 */
[----:B------:R-:W-:Y:S04]  /*5fc0*/  UISETP.NE.U32.AND UP0, UPT, UR5, URZ, UPT ;  /* 0x000000ff0500728c */ /* 0x000fe8000bf05070 */
[----:B------:R-:W-:Y:S01]  /*5fd0*/  UISETP.NE.AND.EX UP1, UPT, UR4, URZ, UPT, UP0 ;  /* 0x000000ff0400728c */ /* 0x000fe2000bf25300 */
[----:B------:R-:W-:Y:S01]  /*5fe0*/  PLOP3.LUT P1, PT, PT, PT, UP2, 0x80, 0x8 ;  /* 0x000000000008781c */ /* 0x000fe20003f2f028 */
[----:B------:R-:W-:Y:S03]  /*5ff0*/  UPLOP3.LUT UP0, UPT, UPT, UPT, UPT, 0x40, 0x4 ;  /* 0x000000000004789c */ /* 0x000fe60003f0e870 */
[----:B------:R-:W-:Y:S06]  /*6000*/  @UP2 UPLOP3.LUT UP0, UPT, UPT, UPT, UP1, 0x80, 0x8 ;  /* 0x000000000008289c */ /* 0x000fec0003f0f010 */
[----:B------:R-:W-:Y:S01]  /*6010*/  PLOP3.LUT P0, PT, PT, PT, UP0, 0x80, 0x8 ;  /* 0x000000000008781c */ /* 0x000fe20003f0f008 */
[----:B------:R-:W-:Y:S01]  /*6020*/  @!UPT UIADD3 URZ, UPT, UPT, URZ, URZ, URZ ;  /* 0x000000fffffff290 */ /* 0x000fe2000fffe0ff */
[----:B------:R-:W-:Y:S11]  /*6030*/  BRA.U !UP1, `(.L_x_105) ;  /* 0x0000000109407547 */ /* 0x000ff6000b800000 */
[----:B------:R-:W-:Y:S01]  /*6040*/  UISETP.NE.U32.AND UP0, UPT, UR54, URZ, UPT ;  /* 0x000000ff3600728c */ /* 0x000fe2000bf05070 */
[----:B------:R-:W-:Y:S01]  /*6050*/  R2UR UR6, R162 ;  /* 0x00000000a20672ca */ /* 0x000fe200000e0000 */
[----:B------:R-:W2:Y:S01]  /*6060*/  LDCU.64 UR8, c[0x0][0x358] ;  /* 0x00006b00ff0877ac */ /* 0x000ea20008000a00 */
[----:B------:R-:W-:Y:S02]  /*6070*/  HFMA2 R146, -RZ, RZ, 0, 5.9604644775390625e-08 ;  /* 0x00000001ff927431 */ /* 0x000fe400000001ff */
[----:B-1----:R-:W-:Y:S01]  /*6080*/  IMAD.MOV.U32 R0, RZ, RZ, 0x1 ;  /* 0x00000001ff007424 */ /* 0x002fe200078e00ff */
[----:B------:R-:W-:Y:S06]  /*6090*/  UISETP.NE.AND.EX UP0, UPT, UR55, URZ, UPT, UP0 ;  /* 0x000000ff3700728c */ /* 0x000fec000bf05300 */
[----:B------:R-:W-:Y:S05]  /*60a0*/  PLOP3.LUT P3, PT, PT, PT, UP0, 0x80, 0x8 ;  /* 0x000000000008781c */ /* 0x000fea0003f6f008 */
[----:B------:R-:W1:Y:S01]  /*60b0*/  @UP0 LDCU.64 UR4, c[0x0][0x888] ;  /* 0x00011100ff0407ac */ /* 0x000e620008000a00 */
[----:B------:R-:W-:Y:S07]  /*60c0*/  @UP0 UIMAD UR6, UR36, UR6, URZ ;  /* 0x00000006240602a4 */ /* 0x000fee000f8e02ff */
[----:B------:R-:W-:Y:S01]  /*60d0*/  @!P3 PRMT R146, R0, 0x7610, R146 ;  /* 0x000076100092b816 */ /* 0x000fe20000000092 */
[----:B-1----:R-:W-:Y:S06]  /*60e0*/  @UP0 UIMAD.WIDE UR4, UR6, 0x4, UR4 ;  /* 0x00000004060408a5 */ /* 0x002fec000f8e0204 */
[----:B------:R-:W-:Y:S02]  /*60f0*/  IMAD.U32 R2, RZ, RZ, UR4 ;  /* 0x00000004ff027e24 */ /* 0x000fe4000f8e00ff */
[----:B------:R-:W-:Y:S03]  /*6100*/  IMAD.U32 R3, RZ, RZ, UR5 ;  /* 0x00000005ff037e24 */ /* 0x000fe6000f8e00ff */
[----:B------:R-:W1:Y:S02]  /*6110*/  @!UP0 LDCU UR4, c[0x0][0x880] ;  /* 0x00011000ff0487ac */ /* 0x000e640008000800 */
[----:B--2--5:R2:W5:Y:S02]  /*6120*/  @P3 LDG.E R73, desc[UR8][R2.64] ;  /* 0x0000000802493981 */ /* 0x024564000c1e1900 */
[----:B-12---:R-:W-:Y:S02]  /*6130*/  @!P3 MOV R73, UR4 ;  /* 0x000000040049bc02 */ /* 0x006fe40008000f00 */
.L_x_105:
[----:B------:R-:W-:Y:S05]  /*6140*/  @!P4 BRA `(.L_x_106) ;  /* 0x000000000024c947 */ /* 0x000fea0003800000 */
[----:B------:R-:W-:Y:S01]  /*6150*/  ISETP.NE.U32.AND P3, PT, R140, RZ, PT ;  /* 0x000000ff8c00720c */ /* 0x000fe20003f65070 */
[----:B------:R-:W2:Y:S03]  /*6160*/  LDCU.64 UR4, c[0x0][0x358] ;  /* 0x00006b00ff0477ac */ /* 0x000ea60008000a00 */
[----:B------:R-:W-:Y:S11]  /*6170*/  ISETP.NE.AND.EX P3, PT, R141, RZ, PT, P3 ;  /* 0x000000ff8d00720c */ /* 0x000ff60003f65330 */
[----:B------:R-:W-:Y:S02]  /*6180*/  @!UPT UIADD3 URZ, UPT, UPT, URZ, URZ, URZ ;  /* 0x000000fffffff290 */ /* 0x000fe4000fffe0ff */
[----:B------:R-:W3:Y:S01]  /*6190*/  @P3 LDC.64 R2, c[0x0][0x8a8] ;  /* 0x00022a00ff023b82 */ /* 0x000ee20000000a00 */
[----:B-1----:R-:W-:Y:S04]  /*61a0*/  @P3 IMAD R0, R142, UR36, RZ ;  /* 0x000000248e003c24 */ /* 0x002fe8000f8e02ff */
[----:B---3--:R-:W-:Y:S05]  /*61b0*/  @P3 IMAD.WIDE R2, R0, 0x4, R2 ;  /* 0x0000000400023825 */ /* 0x008fea00078e0202 */
[----:B--2--5:R2:W5:Y:S02]  /*61c0*/  @P3 LDG.E R70, desc[UR4][R2.64] ;  /* 0x0000000402463981 */ /* 0x024564000c1e1900 */
[----:B--2---:R-:W3:Y:S02]  /*61d0*/  @!P3 LDC R70, c[0x0][0x8a0] ;  /* 0x00022800ff46bb82 */ /* 0x004ee40000000800 */
.L_x_106:
[----:B-----5:R-:W-:Y:S01]  /*61e0*/  FSETP.NEU.AND P3, PT, R73, RZ, PT ;  /* 0x000000ff4900720b */ /* 0x020fe20003f6d000 */
[----:B------:R-:W-:Y:S01]  /*61f0*/  IMAD.SHL.U32 R165, R144, 0x2, RZ ;  /* 0x0000000290a57824 */ /* 0x000fe200078e00ff */
[----:B------:R-:W-:Y:S01]  /*6200*/  SEL R5, RZ, 0xffffffff, P2 ;  /* 0xffffffffff057807 */ /* 0x000fe20001000000 */
[----:B------:R-:W-:Y:S01]  /*6210*/  IMAD.SHL.U32 R79, R158, 0x10, RZ ;  /* 0x000000109e4f7824 */ /* 0x000fe200078e00ff */
[----:B------:R-:W-:Y:S01]  /*6220*/  @P1 LOP3.LUT P2, RZ, R146, 0xff, RZ, 0xc0, !PT ;  /* 0x000000ff92ff1812 */ /* 0x000fe2000784c0ff */
[----:B------:R-:W-:Y:S01]  /*6230*/  VIADD R108, R165, UR44 ;  /* 0x0000002ca56c7c36 */ /* 0x000fe20008000000 */
[----:B-1----:R-:W-:Y:S01]  /*6240*/  @P1 SEL R0, RZ, 0xffffffff, P3 ;  /* 0xffffffffff001807 */ /* 0x002fe20001800000 */
[----:B------:R-:W-:Y:S01]  /*6250*/  IMAD.SHL.U32 R85, R159, 0x10, RZ ;  /* 0x000000109f557824 */ /* 0x000fe200078e00ff */
[----:B------:R-:W-:Y:S01]  /*6260*/  LOP3.LUT R157, R157, 0x1, RZ, 0x3c, !PT ;  /* 0x000000019d9d7812 */ /* 0x000fe200078e3cff */
[----:B------:R-:W-:Y:S01]  /*6270*/  IMAD.IADD R154, R108, 0x1, R79 ;  /* 0x000000016c9a7824 */ /* 0x000fe200078e024f */
[----:B------:R-:W-:Y:S01]  /*6280*/  @P0 SEL R0, R5, R0, !P2 ;  /* 0x0000000005000207 */ /* 0x000fe20005000000 */
[----:B------:R-:W-:Y:S01]  /*6290*/  BSSY B1, `(.L_x_107) ;  /* 0x000004f000017945 */ /* 0x000fe20003800000 */
[----:B------:R-:W-:Y:S01]  /*62a0*/  LEA R166, R68, UR44, 0x3 ;  /* 0x0000002c44a67c11 */ /* 0x000fe2000f8e18ff */
[----:B------:R-:W-:Y:S01]  /*62b0*/  IMAD.MOV.U32 R84, RZ, RZ, 0x1 ;  /* 0x00000001ff547424 */ /* 0x000fe200078e00ff */
[----:B------:R-:W-:Y:S01]  /*62c0*/  @P1 LOP3.LUT R0, R0, 0x1, RZ, 0xc0, !PT ;  /* 0x0000000100001812 */ /* 0x000fe200078ec0ff */
[----:B------:R-:W-:Y:S01]  /*62d0*/  IMAD R71, R68, 0x100, R69 ;  /* 0x0000010044477824 */ /* 0x000fe200078e0245 */
[----:B------:R-:W-:Y:S01]  /*62e0*/  SHF.L.U32 R3, R156, 0x1f, RZ ;  /* 0x0000001f9c037819 */ /* 0x000fe200000006ff */
[----:B------:R-:W-:Y:S01]  /*62f0*/  IMAD.MOV.U32 R78, RZ, RZ, RZ ;  /* 0x000000ffff4e7224 */ /* 0x000fe200078e00ff */
[----:B------:R-:W-:Y:S02]  /*6300*/  ISETP.NE.U32.OR P6, PT, R0, 0x1, !P1 ;  /* 0x000000010000780c */ /* 0x000fe40004fc5470 */
[----:B------:R-:W-:Y:S02]  /*6310*/  CS2R R138, SRZ ;  /* 0x00000000008a7805 */ /* 0x000fe4000001ff00 */
[----:B------:R-:W-:Y:S02]  /*6320*/  PLOP3.LUT P2, PT, PT, PT, UP1, 0x80, 0x8 ;  /* 0x000000000008781c */ /* 0x000fe40003f4f018 */
[----:B------:R-:W-:Y:S02]  /*6330*/  CS2R R136, SRZ ;  /* 0x0000000000887805 */ /* 0x000fe4000001ff00 */
[----:B------:R-:W-:Y:S02]  /*6340*/  LOP3.LUT P4, R151, R146, 0xff, RZ, 0xc0, !PT ;  /* 0x000000ff92977812 */ /* 0x000fe4000788c0ff */
[----:B------:R-:W-:Y:S02]  /*6350*/  CS2R R130, SRZ ;  /* 0x0000000000827805 */ /* 0x000fe4000001ff00 */
[----:B------:R-:W-:Y:S02]  /*6360*/  SEL R0, RZ, 0xffffffff, P3 ;  /* 0xffffffffff007807 */ /* 0x000fe40001800000 */
[----:B------:R-:W-:Y:S02]  /*6370*/  CS2R R128, SRZ ;  /* 0x0000000000807805 */ /* 0x000fe4000001ff00 */
[----:B------:R-:W-:Y:S02]  /*6380*/  P2R R163, PR, RZ, 0x40 ;  /* 0x00000040ffa37803 */ /* 0x000fe40000000000 */
[----:B------:R-:W-:Y:S02]  /*6390*/  CS2R R122, SRZ ;  /* 0x00000000007a7805 */ /* 0x000fe4000001ff00 */
[----:B------:R-:W-:Y:S02]  /*63a0*/  CS2R R120, SRZ ;  /* 0x0000000000787805 */ /* 0x000fe4000001ff00 */
[----:B------:R-:W-:Y:S02]  /*63b0*/  CS2R R114, SRZ ;  /* 0x0000000000727805 */ /* 0x000fe4000001ff00 */
[----:B------:R-:W-:Y:S02]  /*63c0*/  CS2R R112, SRZ ;  /* 0x0000000000707805 */ /* 0x000fe4000001ff00 */
[----:B------:R-:W-:Y:S02]  /*63d0*/  @P6 SHF.L.U32 R2, R157, 0x1f, RZ ;  /* 0x0000001f9d026819 */ /* 0x000fe400000006ff */
[----:B------:R-:W-:Y:S02]  /*63e0*/  CS2R R106, SRZ ;  /* 0x00000000006a7805 */ /* 0x000fe4000001ff00 */
[----:B------:R-:W-:Y:S02]  /*63f0*/  @P2 SEL R0, R5, R0, !P4 ;  /* 0x0000000005002207 */ /* 0x000fe40006000000 */
[----:B------:R-:W-:Y:S01]  /*6400*/  CS2R R104, SRZ ;  /* 0x0000000000687805 */ /* 0x000fe2000001ff00 */
[----:B------:R-:W1:Y:S01]  /*6410*/  @P6 SYNCS.PHASECHK.TRANS64.TRYWAIT P1, [UR44+0x50], R2 ;  /* 0x00005002ff0065a7 */ /* 0x000e62000802112c */
[----:B------:R-:W-:Y:S02]  /*6420*/  CS2R R98, SRZ ;  /* 0x0000000000627805 */ /* 0x000fe4000001ff00 */
[----:B------:R-:W-:Y:S02]  /*6430*/  LOP3.LUT R0, R0, 0x1, RZ, 0xc0, !PT ;  /* 0x0000000100007812 */ /* 0x000fe400078ec0ff */
[----:B------:R-:W-:Y:S02]  /*6440*/  CS2R R96, SRZ ;  /* 0x0000000000607805 */ /* 0x000fe4000001ff00 */
[----:B------:R-:W-:Y:S02]  /*6450*/  CS2R R90, SRZ ;  /* 0x00000000005a7805 */ /* 0x000fe4000001ff00 */
[----:B------:R-:W-:Y:S02]  /*6460*/  CS2R R88, SRZ ;  /* 0x0000000000587805 */ /* 0x000fe4000001ff00 */
[----:B------:R-:W-:Y:S02]  /*6470*/  ISETP.NE.U32.AND P5, PT, R0, 0x1, PT ;  /* 0x000000010000780c */ /* 0x000fe40003fa5070 */
[----:B------:R-:W-:Y:S02]  /*6480*/  CS2R R82, SRZ ;  /* 0x0000000000527805 */ /* 0x000fe4000001ff00 */
[----:B------:R-:W-:Y:S01]  /*6490*/  CS2R R80, SRZ ;  /* 0x0000000000507805 */ /* 0x000fe2000001ff00 */
[----:B------:R-:W-:Y:S01]  /*64a0*/  IMAD.IADD R164, R108, 0x1, R85 ;  /* 0x000000016ca47824 */ /* 0x000fe200078e0255 */
[----:B------:R-:W-:Y:S01]  /*64b0*/  P2R R86, PR, RZ, 0x20 ;  /* 0x00000020ff567803 */ /* 0x000fe20000000000 */
[----:B------:R-:W-:Y:S01]  /*64c0*/  IMAD.IADD R153, R85, 0x1, R154 ;  /* 0x0000000155997824 */ /* 0x000fe200078e029a */
[----:B------:R2:W4:Y:S01]  /*64d0*/  SYNCS.PHASECHK.TRANS64.TRYWAIT P0, [R166+URZ+0xc0], R3 ;  /* 0x0000c003a60075a7 */ /* 0x00052200080011ff */
[----:B-1----:R-:W-:Y:S01]  /*64e0*/  @P6 SEL R84, RZ, 0x1, !P1 ;  /* 0x00000001ff546807 */ /* 0x002fe20004800000 */
[----:B--2---:R-:W-:Y:S06]  /*64f0*/  @!P6 BRA `(.L_x_108) ;  /* 0x0000000000a0e947 */ /* 0x004fec0003800000 */
[----:B------:R-:W-:Y:S01]  /*6500*/  @P5 IMAD.MOV.U32 R5, RZ, RZ, -0x10 ;  /* 0xfffffff0ff055424 */ /* 0x000fe200078e00ff */
[----:B------:R-:W-:Y:S01]  /*6510*/  ISETP.NE.AND P1, PT, R84, RZ, PT ;  /* 0x000000ff5400720c */ /* 0x000fe20003f25270 */
[----:B------:R-:W-:Y:S01]  /*6520*/  BSSY B0, `(.L_x_109) ;  /* 0x0000010000007945 */ /* 0x000fe20003800000 */
[----:B------:R-:W-:Y:S02]  /*6530*/  ISETP.NE.U32.AND P6, PT, R145, 0x1, PT ;  /* 0x000000019100780c */ /* 0x000fe40003fc5070 */
[----:B------:R-:W-:Y:S02]  /*6540*/  CS2R R90, SRZ ;  /* 0x00000000005a7805 */ /* 0x000fe4000001ff00 */
[----:B------:R-:W-:Y:S02]  /*6550*/  CS2R R88, SRZ ;  /* 0x0000000000587805 */ /* 0x000fe4000001ff00 */
[----:B------:R-:W-:Y:S02]  /*6560*/  CS2R R106, SRZ ;  /* 0x00000000006a7805 */ /* 0x000fe4000001ff00 */
[----:B------:R-:W-:Y:S02]  /*6570*/  @P5 SEL R5, R5, 0x10, !P6 ;  /* 0x0000001005055807 */ /* 0x000fe40007000000 */
[----:B------:R-:W-:Y:S02]  /*6580*/  CS2R R104, SRZ ;  /* 0x0000000000687805 */ /* 0x000fe4000001ff00 */
[----:B------:R-:W-:Y:S02]  /*6590*/  CS2R R122, SRZ ;  /* 0x00000000007a7805 */ /* 0x000fe4000001ff00 */
[----:B------:R-:W-:Y:S01]  /*65a0*/  CS2R R120, SRZ ;  /* 0x0000000000787805 */ /* 0x000fe2000001ff00 */
[----:B------:R-:W-:Y:S02]  /*65b0*/  @P5 IMAD.IADD R6, R108, 0x1, R5 ;  /* 0x000000016c065824 */ /* 0x000fe400078e0205 */
[C---:B------:R-:W-:Y:S02]  /*65c0*/  @P5 IMAD.IADD R4, R5.reuse, 0x1, R164 ;  /* 0x0000000105045824 */ /* 0x040fe400078e02a4 */
[----:B------:R-:W-:Y:S01]  /*65d0*/  @P5 IMAD.IADD R2, R5, 0x1, R154 ;  /* 0x0000000105025824 */ /* 0x000fe200078e029a */
[----:B------:R-:W-:Y:S06]  /*65e0*/  @P1 BRA `(.L_x_110) ;  /* 0x00000000000c1947 */ /* 0x000fec0003800000 */
[----:B------:R-:W-:Y:S04]  /*65f0*/  SHF.L.U32 R7, R157, 0x1f, RZ ;  /* 0x0000001f9d077819 */ /* 0x000fe800000006ff */
[----:B------:R-:W1:Y:S02]  /*6600*/  SYNCS.PHASECHK.TRANS64.TRYWAIT P1, [UR44+0x50], R7 ;  /* 0x00005007ff0075a7 */ /* 0x000e64000802112c */
[----:B-1----:R-:W-:Y:S05]  /*6610*/  @!P1 BRA `(.L_x_111) ;  /* 0x0000005c00a89947 */ /* 0x002fea0003800000 */
.L_x_110:
[----:B------:R-:W-:Y:S05]  /*6620*/  BSYNC B0 ;  /* 0x0000000000007941 */ /* 0x000fea0003800000 */
.L_x_109:
[----:B------:R-:W-:Y:S01]  /*6630*/  ISETP.NE.AND P1, PT, R86, RZ, PT ;  /* 0x000000ff5600720c */ /* 0x000fe20003f25270 */
[----:B------:R-:W-:Y:S01]  /*6640*/  IMAD.MOV.U32 R139, RZ, RZ, RZ ;  /* 0x000000ffff8b7224 */ /* 0x000fe200078e00ff */
[----:B------:R-:W-:Y:S02]  /*6650*/  CS2R R136, SRZ ;  /* 0x0000000000887805 */ /* 0x000fe4000001ff00 */
[----:B------:R-:W-:Y:S02]  /*6660*/  CS2R R82, SRZ ;  /* 0x0000000000527805 */ /* 0x000fe4000001ff00 */
[----:B------:R-:W-:Y:S02]  /*6670*/  CS2R R80, SRZ ;  /* 0x0000000000507805 */ /* 0x000fe4000001ff00 */
[----:B------:R-:W-:Y:S02]  /*6680*/  CS2R R98, SRZ ;  /* 0x0000000000627805 */ /* 0x000fe4000001ff00 */
[----:B------:R-:W-:Y:S02]  /*6690*/  CS2R R96, SRZ ;  /* 0x0000000000607805 */ /* 0x000fe4000001ff00 */
[----:B------:R-:W-:Y:S02]  /*66a0*/  CS2R R114, SRZ ;  /* 0x0000000000727805 */ /* 0x000fe4000001ff00 */
[----:B------:R-:W-:Y:S02]  /*66b0*/  CS2R R112, SRZ ;  /* 0x0000000000707805 */ /* 0x000fe4000001ff00 */
[----:B------:R-:W-:Y:S02]  /*66c0*/  CS2R R130, SRZ ;  /* 0x0000000000827805 */ /* 0x000fe4000001ff00 */
[----:B------:R-:W-:Y:S01]  /*66d0*/  CS2R R128, SRZ ;  /* 0x0000000000807805 */ /* 0x000fe2000001ff00 */
[----:B------:R-:W-:Y:S01]  /*66e0*/  IMAD.MOV.U32 R78, RZ, RZ, 0x1 ;  /* 0x00000001ff4e7424 */ /* 0x000fe200078e00ff */
[----:B------:R2:W2:Y:S01]  /*66f0*/  @P1 LDS.128 R88, [R6+0x400] ;  /* 0x0004000006581984 */ /* 0x0004a20000000c00 */
[----:B-1----:R-:W-:Y:S03]  /*6700*/  @P1 IMAD.IADD R0, R5, 0x1, R153 ;  /* 0x0000000105001824 */ /* 0x002fe600078e0299 */
[----:B------:R1:W1:Y:S04]  /*6710*/  @P1 LDS.128 R104, [R4+0x400] ;  /* 0x0004000004681984 */ /* 0x0002680000000c00 */
[----:B------:R1:W1:Y:S04]  /*6720*/  @P1 LDS.128 R120, [R2+0x400] ;  /* 0x0004000002781984 */ /* 0x0002680000000c00 */
[----:B------:R1:W1:Y:S04]  /*6730*/  @P1 LDS.128 R136, [R0+0x400] ;  /* 0x0004000000881984 */ /* 0x0002680000000c00 */
[----:B------:R1:W1:Y:S04]  /*6740*/  @P1 LDS.128 R80, [R165+UR44+0x400] ;  /* 0x0004002ca5501984 */ /* 0x0002680008000c00 */
[----:B------:R1:W1:Y:S04]  /*6750*/  @P1 LDS.128 R96, [R164+0x400] ;  /* 0x00040000a4601984 */ /* 0x0002680000000c00 */
[----:B------:R1:W1:Y:S04]  /*6760*/  @P1 LDS.128 R112, [R154+0x400] ;  /* 0x000400009a701984 */ /* 0x0002680000000c00 */
[----:B------:R1:W1:Y:S02]  /*6770*/  @P1 LDS.128 R128, [R153+0x400] ;  /* 0x0004000099801984 */ /* 0x0002640000000c00 */
.L_x_108:
[----:B------:R-:W-:Y:S05]  /*6780*/  BSYNC B1 ;  /* 0x0000000000017941 */ /* 0x000fea0003800000 */
.L_x_107:
[----:B-1----:R-:W-:Y:S04]  /*6790*/  SHF.R.U32.HI R0, RZ, 0x15, R71 ;  /* 0x00000015ff007819 */ /* 0x002fe80000011647 */
[----:B------:R-:W-:Y:S01]  /*67a0*/  LOP3.LUT P1, RZ, R0, 0x3, R147, 0x48, !PT ;  /* 0x0000000300ff7812 */ /* 0x000fe20007824893 */
[----:B------:R-:W-:Y:S01]  /*67b0*/  @!UPT UIADD3 URZ, UPT, UPT, URZ, URZ, URZ ;  /* 0x000000fffffff290 */ /* 0x000fe2000fffe0ff */
[----:B----4-:R-:W-:Y:S11]  /*67c0*/  @P0 BRA `(.L_x_112) ;  /* 0x0000000000080947 */ /* 0x010ff60003800000 */
[----:B------:R-:W1:Y:S02]  /*67d0*/  SYNCS.PHASECHK.TRANS64.TRYWAIT P0, [R166+URZ+0xc0], R3 ;  /* 0x0000c003a60075a7 */ /* 0x000e6400080011ff */
[----:B-1----:R-:W-:Y:S05]  /*67e0*/  @!P0 BRA `(.L_x_113) ;  /* 0x0000005c004c8947 */ /* 0x002fea0003800000 */
.L_x_112:
[----:B------:R-:W-:Y:S05]  /*67f0*/  @!P1 BRA `(.L_x_114) ;  /* 0x0000000000409947 */ /* 0x000fea0003800000 */
[----:B------:R-:W4:Y:S01]  /*6800*/  LDCU.64 UR8, c[0x4][0x70] ;  /* 0x01000e00ff0877ac */ /* 0x000f220008000a00 */
[----:B-1----:R-:W-:Y:S01]  /*6810*/  MOV R3, 0x0 ;  /* 0x0000000000037802 */ /* 0x002fe20000000f00 */
[----:B------:R-:W-:Y:S02]  /*6820*/  HFMA2 R12, -RZ, RZ, 0, 5.9604644775390625e-08 ;  /* 0x00000001ff0c7431 */ /* 0x000fe400000001ff */
[----:B------:R-:W-:Y:S02]  /*6830*/  IMAD.MOV.U32 R8, RZ, RZ, 0x192 ;  /* 0x00000192ff087424 */ /* 0x000fe400078e00ff */
[----:B------:R-:W-:Y:S01]  /*6840*/  IMAD.MOV.U32 R13, RZ, RZ, RZ ;  /* 0x000000ffff0d7224 */ /* 0x000fe200078e00ff */
[----:B------:R-:W1:Y:S01]  /*6850*/  LDCU.64 UR6, c[0x4][0x78] ;  /* 0x01000f00ff0677ac */ /* 0x000e620008000a00 */
[----:B------:R-:W3:Y:S01]  /*6860*/  LDC.64 R2, c[0x4][R3] ;  /* 0x0100000003027b82 */ /* 0x000ee20000000a00 */
[----:B------:R-:W5:Y:S01]  /*6870*/  LDCU.64 UR4, c[0x4][0x10] ;  /* 0x01000200ff0477ac */ /* 0x000f620008000a00 */
[----:B----4-:R-:W-:Y:S01]  /*6880*/  MOV R5, UR9 ;  /* 0x0000000900057c02 */ /* 0x010fe20008000f00 */
[----:B------:R-:W-:Y:S01]  /*6890*/  IMAD.U32 R4, RZ, RZ, UR8 ;  /* 0x00000008ff047e24 */ /* 0x000fe2000f8e00ff */
[----:B-1----:R-:W-:Y:S01]  /*68a0*/  MOV R7, UR7 ;  /* 0x0000000700077c02 */ /* 0x002fe20008000f00 */
[----:B--2---:R-:W-:Y:S01]  /*68b0*/  IMAD.U32 R6, RZ, RZ, UR6 ;  /* 0x00000006ff067e24 */ /* 0x004fe2000f8e00ff */
[----:B-----5:R-:W-:Y:S01]  /*68c0*/  MOV R11, UR5 ;  /* 0x00000005000b7c02 */ /* 0x020fe20008000f00 */
[----:B------:R-:W-:Y:S02]  /*68d0*/  IMAD.U32 R10, RZ, RZ, UR4 ;  /* 0x00000004ff0a7e24 */ /* 0x000fe4000f8e00ff */
[----:B------:R-:W-:Y:S07]  /*68e0*/  LEPC R20, `(.L_x_114) ;  /* 0x000000001014794e */ /* 0x000fee0000000000 */
[----:B---3--:R-:W-:Y:S05]  /*68f0*/  CALL.ABS.NOINC R2 ;  /* 0x0000000002007343 */ /* 0x008fea0003c00000 */
.L_x_114:
[----:B------:R-:W-:Y:S05]  /*6900*/  WARPSYNC.ALL ;  /* 0x0000000000007948 */ /* 0x000fea0003800000 */
[----:B------:R-:W-:Y:S01]  /*6910*/  R2UR UR4, R71 ;  /* 0x00000000470472ca */ /* 0x000fe200000e0000 */
[--C-:B------:R-:W-:Y:S01]  /*6920*/  HADD2.F32 R72, -RZ, R80.reuse.H0_H0 ;  /* 0x20000050ff487230 */ /* 0x100fe20000004100 */
[----:B------:R-:W-:Y:S01]  /*6930*/  MOV R87, 0xfffffff0 ;  /* 0xfffffff000577802 */ /* 0x000fe20000000f00 */
[----:B------:R-:W-:Y:S01]  /*6940*/  HADD2.F32 R75, -RZ, R80.H1_H1 ;  /* 0x30000050ff4b7230 */ /* 0x000fe20000004100 */
[----:B------:R-:W-:Y:S01]  /*6950*/  ISETP.NE.U32.AND P6, PT, R145, 0x1, PT ;  /* 0x000000019100780c */ /* 0x000fe20003fc5070 */
[----:B------:R-:W-:Y:S01]  /*6960*/  HADD2.F32 R74, -RZ, R81.H1_H1 ;  /* 0x30000051ff4a7230 */ /* 0x000fe20000004100 */
[----:B------:R-:W-:Y:S01]  /*6970*/  ISETP.NE.AND P0, PT, R160, RZ, PT ;  /* 0x000000ffa000720c */ /* 0x000fe20003f05270 */
[--C-:B------:R-:W-:Y:S01]  /*6980*/  HADD2.F32 R77, -RZ, R99.reuse.H0_H0 ;  /* 0x20000063ff4d7230 */ /* 0x100fe20000004100 */
[----:B------:R-:W-:Y:S01]  /*6990*/  SEL R87, R87, 0x10, !P6 ;  /* 0x0000001057577807 */ /* 0x000fe20007000000 */
[----:B------:R-:W-:Y:S01]  /*69a0*/  HADD2.F32 R76, -RZ, R99.H1_H1 ;  /* 0x30000063ff4c7230 */ /* 0x000fe20000004100 */
[----:B------:R-:W-:Y:S02]  /*69b0*/  BSSY.RECONVERGENT B0, `(.L_x_115) ;  /* 0x00000fb000007945 */ /* 0x000fe40003800200 */
[----:B------:R-:W-:Y:S01]  /*69c0*/  IADD3 R167, PT, PT, R108, R87, RZ ;  /* 0x000000576ca77210 */ /* 0x000fe20007ffe0ff */
[----:B--2---:R-:W3:Y:S01]  /*69d0*/  LDTM.x64 R4, tmem[UR4] ;  /* 0x00000004000479ee */ /* 0x004ee20008340000 */
[C---:B------:R-:W-:Y:S02]  /*69e0*/  IADD3 R168, PT, PT, R87.reuse, R164, RZ ;  /* 0x000000a457a87210 */ /* 0x040fe40007ffe0ff */
[C---:B------:R-:W-:Y:S02]  /*69f0*/  IADD3 R170, PT, PT, R87.reuse, R154, RZ ;  /* 0x0000009a57aa7210 */ /* 0x040fe40007ffe0ff */
[----:B------:R-:W-:Y:S01]  /*6a00*/  IADD3 R169, PT, PT, R87, R153, RZ ;  /* 0x0000009957a97210 */ /* 0x000fe20007ffe0ff */
[C---:B---3--:R-:W-:Y:S01]  /*6a10*/  FMUL R0, R70.reuse, R4 ;  /* 0x0000000446007220 */ /* 0x048fe20000400000 */
[C---:B------:R-:W-:Y:S01]  /*6a20*/  FMUL R2, R70.reuse, R5 ;  /* 0x0000000546027220 */ /* 0x040fe20000400000 */
[C---:B-1----:R-:W-:Y:S01]  /*6a30*/  FMUL R3, R70.reuse, R6 ;  /* 0x0000000646037220 */ /* 0x042fe20000400000 */
[C---:B------:R-:W-:Y:S01]  /*6a40*/  FMUL R7, R70.reuse, R7 ;  /* 0x0000000746077220 */ /* 0x040fe20000400000 */
[C---:B------:R-:W-:Y:S01]  /*6a50*/  FFMA R0, R73.reuse, R72, R0 ;  /* 0x0000004849007223 */ /* 0x040fe20000000000 */
[----:B------:R-:W-:Y:S02]  /*6a60*/  HADD2.F32 R72, -RZ, R81.H0_H0 ;  /* 0x20000051ff487230 */ /* 0x000fe40000004100 */
[C---:B------:R-:W-:Y:S01]  /*6a70*/  FFMA R2, R73.reuse, R75, R2 ;  /* 0x0000004b49027223 */ /* 0x040fe20000000002 */
[--C-:B------:R-:W-:Y:S02]  /*6a80*/  HADD2.F32 R75, -RZ, R82.reuse.H0_H0 ;  /* 0x20000052ff4b7230 */ /* 0x100fe40000004100 */
[C---:B------:R-:W-:Y:S01]  /*6a90*/  FMUL R4, R70.reuse, R8 ;  /* 0x0000000846047220 */ /* 0x040fe20000400000 */
[----:B------:R-:W-:Y:S01]  /*6aa0*/  FMUL R5, R70, R9 ;  /* 0x0000000946057220 */ /* 0x000fe20000400000 */
[C---:B------:R-:W-:Y:S01]  /*6ab0*/  FFMA R3, R73.reuse, R72, R3 ;  /* 0x0000004849037223 */ /* 0x040fe20000000003 */
[----:B------:R-:W-:Y:S01]  /*6ac0*/  HADD2.F32 R72, -RZ, R82.H1_H1 ;  /* 0x30000052ff487230 */ /* 0x000fe20000004100 */
[----:B------:R-:W-:Y:S01]  /*6ad0*/  F2FP.F16.F32.PACK_AB R92, R2, R0 ;  /* 0x00000000025c723e */ /* 0x000fe200000000ff */
[C---:B------:R-:W-:Y:S01]  /*6ae0*/  FFMA R7, R73.reuse, R74, R7 ;  /* 0x0000004a49077223 */ /* 0x040fe20000000007 */
[C---:B------:R-:W-:Y:S01]  /*6af0*/  FFMA R4, R73.reuse, R75, R4 ;  /* 0x0000004b49047223 */ /* 0x040fe20000000004 */
[--C-:B------:R-:W-:Y:S02]  /*6b00*/  HADD2.F32 R74, -RZ, R83.reuse.H0_H0 ;  /* 0x20000053ff4a7230 */ /* 0x100fe40000004100 */
[----:B------:R-:W-:Y:S01]  /*6b10*/  FFMA R5, R73, R72, R5 ;  /* 0x0000004849057223 */ /* 0x000fe20000000005 */
[C---:B------:R-:W-:Y:S01]  /*6b20*/  FMUL R6, R70.reuse, R10 ;  /* 0x0000000a46067220 */ /* 0x040fe20000400000 */
[----:B------:R-:W-:Y:S01]  /*6b30*/  HADD2.F32 R72, -RZ, R83.H1_H1 ;  /* 0x30000053ff487230 */ /* 0x000fe20000004100 */
[----:B------:R-:W-:Y:S01]  /*6b40*/  F2FP.F16.F32.PACK_AB R93, R7, R3 ;  /* 0x00000003075d723e */ /* 0x000fe200000000ff */
[C---:B------:R-:W-:Y:S01]  /*6b50*/  FMUL R11, R70.reuse, R11 ;  /* 0x0000000b460b7220 */ /* 0x040fe20000400000 */
[----:B------:R-:W-:Y:S01]  /*6b60*/  F2FP.F16.F32.PACK_AB R94, R5, R4 ;  /* 0x00000004055e723e */ /* 0x000fe200000000ff */
[C---:B------:R-:W-:Y:S01]  /*6b70*/  FFMA R6, R73.reuse, R74, R6 ;  /* 0x0000004a49067223 */ /* 0x040fe20000000006 */
[C---:B------:R-:W-:Y:S01]  /*6b80*/  FMUL R8, R70.reuse, R12 ;  /* 0x0000000c46087220 */ /* 0x040fe20000400000 */
[----:B------:R-:W-:Y:S01]  /*6b90*/  FFMA R11, R73, R72, R11 ;  /* 0x00000048490b7223 */ /* 0x000fe2000000000b */
[--C-:B------:R-:W-:Y:S02]  /*6ba0*/  HADD2.F32 R72, -RZ, R88.reuse.H0_H0 ;  /* 0x20000058ff487230 */ /* 0x100fe40000004100 */
[C---:B------:R-:W-:Y:S01]  /*6bb0*/  FMUL R9, R70.reuse, R13 ;  /* 0x0000000d46097220 */ /* 0x040fe20000400000 */
[----:B------:R-:W-:Y:S02]  /*6bc0*/  HADD2.F32 R74, -RZ, R88.H1_H1 ;  /* 0x30000058ff4a7230 */ /* 0x000fe40000004100 */
[C---:B------:R-:W-:Y:S01]  /*6bd0*/  FMUL R10, R70.reuse, R14 ;  /* 0x0000000e460a7220 */ /* 0x040fe20000400000 */
[--C-:B------:R-:W-:Y:S01]  /*6be0*/  HADD2.F32 R75, -RZ, R89.reuse.H0_H0 ;  /* 0x20000059ff4b7230 */ /* 0x100fe20000004100 */
[----:B------:R-:W-:Y:S01]  /*6bf0*/  F2FP.F16.F32.PACK_AB R95, R11, R6 ;  /* 0x000000060b5f723e */ /* 0x000fe200000000ff */
[C---:B------:R-:W-:Y:S01]  /*6c00*/  FFMA R8, R73.reuse, R72, R8 ;  /* 0x0000004849087223 */ /* 0x040fe20000000008 */
[----:B------:R-:W-:Y:S02]  /*6c10*/  HADD2.F32 R72, -RZ, R89.H1_H1 ;  /* 0x30000059ff487230 */ /* 0x000fe40000004100 */
[C---:B------:R-:W-:Y:S01]  /*6c20*/  FFMA R9, R73.reuse, R74, R9 ;  /* 0x0000004a49097223 */ /* 0x040fe20000000009 */
[----:B------:R-:W-:Y:S01]  /*6c30*/  FFMA R10, R73, R75, R10 ;  /* 0x0000004b490a7223 */ /* 0x000fe2000000000a */
[----:B------:R1:W-:Y:S01]  /*6c40*/  STS.128 [R165+UR44+0x400], R92 ;  /* 0x0004005ca5007988 */ /* 0x0003e20008000c2c */
[C---:B------:R-:W-:Y:S01]  /*6c50*/  FMUL R15, R70.reuse, R15 ;  /* 0x0000000f460f7220 */ /* 0x040fe20000400000 */
[--C-:B------:R-:W-:Y:S01]  /*6c60*/  HADD2.F32 R75, -RZ, R90.reuse.H0_H0 ;  /* 0x2000005aff4b7230 */ /* 0x100fe20000004100 */
[----:B------:R-:W-:Y:S01]  /*6c70*/  F2FP.F16.F32.PACK_AB R100, R9, R8 ;  /* 0x000000080964723e */ /* 0x000fe200000000ff */
[----:B------:R-:W-:Y:S02]  /*6c80*/  HADD2.F32 R74, -RZ, R90.H1_H1 ;  /* 0x3000005aff4a7230 */ /* 0x000fe40000004100 */
[----:B------:R-:W-:Y:S01]  /*6c90*/  FFMA R15, R73, R72, R15 ;  /* 0x00000048490f7223 */ /* 0x000fe2000000000f */
[C---:B------:R-:W-:Y:S01]  /*6ca0*/  FMUL R12, R70.reuse, R16 ;  /* 0x00000010460c7220 */ /* 0x040fe20000400000 */
[C---:B------:R-:W-:Y:S01]  /*6cb0*/  FMUL R13, R70.reuse, R17 ;  /* 0x00000011460d7220 */ /* 0x040fe20000400000 */
[--C-:B------:R-:W-:Y:S02]  /*6cc0*/  HADD2.F32 R72, -RZ, R91.reuse.H0_H0 ;  /* 0x2000005bff487230 */ /* 0x100fe40000004100 */
[C---:B------:R-:W-:Y:S01]  /*6cd0*/  FMUL R14, R70.reuse, R18 ;  /* 0x00000012460e7220 */ /* 0x040fe20000400000 */
[----:B------:R-:W-:Y:S01]  /*6ce0*/  F2FP.F16.F32.PACK_AB R101, R15, R10 ;  /* 0x0000000a0f65723e */ /* 0x000fe200000000ff */
[C---:B------:R-:W-:Y:S01]  /*6cf0*/  FFMA R12, R73.reuse, R75, R12 ;  /* 0x0000004b490c7223 */ /* 0x040fe2000000000c */
[C---:B------:R-:W-:Y:S01]  /*6d00*/  FFMA R13, R73.reuse, R74, R13 ;  /* 0x0000004a490d7223 */ /* 0x040fe2000000000d */
[----:B------:R-:W-:Y:S01]  /*6d10*/  FFMA R14, R73, R72, R14 ;  /* 0x00000048490e7223 */ /* 0x000fe2000000000e */
[----:B------:R-:W-:Y:S02]  /*6d20*/  HADD2.F32 R74, -RZ, R91.H1_H1 ;  /* 0x3000005bff4a7230 */ /* 0x000fe40000004100 */
[C---:B------:R-:W-:Y:S01]  /*6d30*/  FMUL R19, R70.reuse, R19 ;  /* 0x0000001346137220 */ /* 0x040fe20000400000 */
[--C-:B------:R-:W-:Y:S01]  /*6d40*/  HADD2.F32 R72, -RZ, R96.reuse.H0_H0 ;  /* 0x20000060ff487230 */ /* 0x100fe20000004100 */
[----:B------:R-:W-:Y:S01]  /*6d50*/  F2FP.F16.F32.PACK_AB R102, R13, R12 ;  /* 0x0000000c0d66723e */ /* 0x000fe200000000ff */
[C---:B------:R-:W-:Y:S01]  /*6d60*/  FMUL R16, R70.reuse, R20 ;  /* 0x0000001446107220 */ /* 0x040fe20000400000 */
[C---:B------:R-:W-:Y:S01]  /*6d70*/  FFMA R19, R73.reuse, R74, R19 ;  /* 0x0000004a49137223 */ /* 0x040fe20000000013 */
[----:B------:R-:W-:Y:S02]  /*6d80*/  HADD2.F32 R74, -RZ, R96.H1_H1 ;  /* 0x30000060ff4a7230 */ /* 0x000fe40000004100 */
[C---:B------:R-:W-:Y:S01]  /*6d90*/  FMUL R17, R70.reuse, R21 ;  /* 0x0000001546117220 */ /* 0x040fe20000400000 */
[----:B------:R-:W-:Y:S01]  /*6da0*/  FFMA R16, R73, R72, R16 ;  /* 0x0000004849107223 */ /* 0x000fe20000000010 */
[--C-:B------:R-:W-:Y:S01]  /*6db0*/  HADD2.F32 R72, -RZ, R97.reuse.H0_H0 ;  /* 0x20000061ff487230 */ /* 0x100fe20000004100 */
[----:B------:R-:W-:Y:S01]  /*6dc0*/  F2FP.F16.F32.PACK_AB R103, R19, R14 ;  /* 0x0000000e1367723e */ /* 0x000fe200000000ff */
[----:B------:R-:W-:Y:S01]  /*6dd0*/  FFMA R17, R73, R74, R17 ;  /* 0x0000004a49117223 */ /* 0x000fe20000000011 */
[C---:B------:R-:W-:Y:S01]  /*6de0*/  FMUL R18, R70.reuse, R22 ;  /* 0x0000001646127220 */ /* 0x040fe20000400000 */
[C---:B------:R-:W-:Y:S01]  /*6df0*/  FMUL R23, R70.reuse, R23 ;  /* 0x0000001746177220 */ /* 0x040fe20000400000 */
[--C-:B------:R-:W-:Y:S01]  /*6e00*/  HADD2.F32 R75, -RZ, R98.reuse.H0_H0 ;  /* 0x20000062ff4b7230 */ /* 0x100fe20000004100 */
[----:B------:R2:W-:Y:S01]  /*6e10*/  STS.128 [R167+0x400], R100 ;  /* 0x00040064a7007388 */ /* 0x0005e20000000c00 */
[----:B------:R-:W-:Y:S01]  /*6e20*/  F2FP.F16.F32.PACK_AB R108, R17, R16 ;  /* 0x00000010116c723e */ /* 0x000fe200000000ff */
[C---:B------:R-:W-:Y:S01]  /*6e30*/  FFMA R18, R73.reuse, R72, R18 ;  /* 0x0000004849127223 */ /* 0x040fe20000000012 */
[----:B------:R-:W-:Y:S02]  /*6e40*/  HADD2.F32 R72, -RZ, R97.H1_H1 ;  /* 0x30000061ff487230 */ /* 0x000fe40000004100 */
[C---:B------:R-:W-:Y:S01]  /*6e50*/  FMUL R20, R70.reuse, R24 ;  /* 0x0000001846147220 */ /* 0x040fe20000400000 */
[----:B------:R-:W-:Y:S02]  /*6e60*/  HADD2.F32 R74, -RZ, R98.H1_H1 ;  /* 0x30000062ff4a7230 */ /* 0x000fe40000004100 */
[C---:B------:R-:W-:Y:S01]  /*6e70*/  FMUL R21, R70.reuse, R25 ;  /* 0x0000001946157220 */ /* 0x040fe20000400000 */
[C---:B------:R-:W-:Y:S01]  /*6e80*/  FMUL R22, R70.reuse, R26 ;  /* 0x0000001a46167220 */ /* 0x040fe20000400000 */
[C---:B------:R-:W-:Y:S01]  /*6e90*/  FFMA R23, R73.reuse, R72, R23 ;  /* 0x0000004849177223 */ /* 0x040fe20000000017 */
[C---:B------:R-:W-:Y:S01]  /*6ea0*/  FFMA R20, R73.reuse, R75, R20 ;  /* 0x0000004b49147223 */ /* 0x040fe20000000014 */
[C---:B------:R-:W-:Y:S01]  /*6eb0*/  FFMA R21, R73.reuse, R74, R21 ;  /* 0x0000004a49157223 */ /* 0x040fe20000000015 */
[----:B------:R-:W-:Y:S01]  /*6ec0*/  FFMA R22, R73, R77, R22 ;  /* 0x0000004d49167223 */ /* 0x000fe20000000016 */
[C---:B------:R-:W-:Y:S01]  /*6ed0*/  FMUL R27, R70.reuse, R27 ;  /* 0x0000001b461b7220 */ /* 0x040fe20000400000 */
[--C-:B------:R-:W-:Y:S01]  /*6ee0*/  HADD2.F32 R72, -RZ, R104.reuse.H0_H0 ;  /* 0x20000068ff487230 */ /* 0x100fe20000004100 */
[----:B------:R-:W-:Y:S01]  /*6ef0*/  F2FP.F16.F32.PACK_AB R109, R23, R18 ;  /* 0x00000012176d723e */ /* 0x000fe200000000ff */
[C---:B------:R-:W-:Y:S01]  /*6f00*/  FMUL R24, R70.reuse, R28 ;  /* 0x0000001c46187220 */ /* 0x040fe20000400000 */
[----:B------:R-:W-:Y:S01]  /*6f10*/  F2FP.F16.F32.PACK_AB R110, R21, R20 ;  /* 0x00000014156e723e */ /* 0x000fe200000000ff */
[C---:B------:R-:W-:Y:S01]  /*6f20*/  FFMA R27, R73.reuse, R76, R27 ;  /* 0x0000004c491b7223 */ /* 0x040fe2000000001b */
[----:B------:R-:W-:Y:S02]  /*6f30*/  HADD2.F32 R74, -RZ, R104.H1_H1 ;  /* 0x30000068ff4a7230 */ /* 0x000fe40000004100 */
[----:B------:R-:W-:Y:S01]  /*6f40*/  FFMA R24, R73, R72, R24 ;  /* 0x0000004849187223 */ /* 0x000fe20000000018 */
[C---:B------:R-:W-:Y:S01]  /*6f50*/  FMUL R25, R70.reuse, R29 ;  /* 0x0000001d46197220 */ /* 0x040fe20000400000 */
[--C-:B------:R-:W-:Y:S01]  /*6f60*/  HADD2.F32 R75, -RZ, R105.reuse.H0_H0 ;  /* 0x20000069ff4b7230 */ /* 0x100fe20000004100 */
[----:B------:R-:W-:Y:S01]  /*6f70*/  F2FP.F16.F32.PACK_AB R111, R27, R22 ;  /* 0x000000161b6f723e */ /* 0x000fe200000000ff */
[C---:B------:R-:W-:Y:S01]  /*6f80*/  FMUL R26, R70.reuse, R30 ;  /* 0x0000001e461a7220 */ /* 0x040fe20000400000 */
[----:B------:R-:W-:Y:S02]  /*6f90*/  HADD2.F32 R72, -RZ, R105.H1_H1 ;  /* 0x30000069ff487230 */ /* 0x000fe40000004100 */
[C---:B------:R-:W-:Y:S01]  /*6fa0*/  FFMA R25, R73.reuse, R74, R25 ;  /* 0x0000004a49197223 */ /* 0x040fe20000000019 */
[C---:B------:R-:W-:Y:S01]  /*6fb0*/  FMUL R31, R70.reuse, R31 ;  /* 0x0000001f461f7220 */ /* 0x040fe20000400000 */
[----:B------:R3:W-:Y:S01]  /*6fc0*/  STS.128 [R164+0x400], R108 ;  /* 0x0004006ca4007388 */ /* 0x0007e20000000c00 */
[----:B------:R-:W-:Y:S01]  /*6fd0*/  FFMA R26, R73, R75, R26 ;  /* 0x0000004b491a7223 */ /* 0x000fe2000000001a */
[--C-:B------:R-:W-:Y:S01]  /*6fe0*/  HADD2.F32 R75, -RZ, R106.reuse.H0_H0 ;  /* 0x2000006aff4b7230 */ /* 0x100fe20000004100 */
[----:B-1----:R-:W-:Y:S01]  /*6ff0*/  F2FP.F16.F32.PACK_AB R92, R25, R24 ;  /* 0x00000018195c723e */ /* 0x002fe200000000ff */
[----:B------:R-:W-:Y:S01]  /*7000*/  FFMA R31, R73, R72, R31 ;  /* 0x00000048491f7223 */ /* 0x000fe2000000001f */
[C---:B------:R-:W-:Y:S01]  /*7010*/  FMUL R28, R70.reuse, R32 ;  /* 0x00000020461c7220 */ /* 0x040fe20000400000 */
[----:B------:R-:W-:Y:S02]  /*7020*/  HADD2.F32 R72, -RZ, R106.H1_H1 ;  /* 0x3000006aff487230 */ /* 0x000fe40000004100 */
[C---:B------:R-:W-:Y:S01]  /*7030*/  FMUL R29, R70.reuse, R33 ;  /* 0x00000021461d7220 */ /* 0x040fe20000400000 */
[--C-:B------:R-:W-:Y:S01]  /*7040*/  HADD2.F32 R77, -RZ, R107.reuse.H0_H0 ;  /* 0x2000006bff4d7230 */ /* 0x100fe20000004100 */
[----:B------:R-:W-:Y:S01]  /*7050*/  F2FP.F16.F32.PACK_AB R93, R31, R26 ;  /* 0x0000001a1f5d723e */ /* 0x000fe200000000ff */
[C---:B------:R-:W-:Y:S01]  /*7060*/  FFMA R28, R73.reuse, R75, R28 ;  /* 0x0000004b491c7223 */ /* 0x040fe2000000001c */
        /* <DEDUP_REMOVED lines=16> */
[----:B------:R-:W-:Y:S01]  /*7170*/  HADD2.F32 R72, -RZ, R113.H1_H1 ;  /* 0x30000071ff487230 */ /* 0x000fe20000004100 */
[----:B------:R1:W-:Y:S01]  /*7180*/  STS.128 [R168+0x400], R92 ;  /* 0x0004005ca8007388 */ /* 0x0003e20000000c00 */
[C---:B------:R-:W-:Y:S01]  /*7190*/  FMUL R39, R70.reuse, R39 ;  /* 0x0000002746277220 */ /* 0x040fe20000400000 */
[----:B--2---:R-:W-:Y:S01]  /*71a0*/  F2FP.F16.F32.PACK_AB R100, R33, R32 ;  /* 0x000000202164723e */ /* 0x004fe200000000ff */
[C---:B------:R-:W-:Y:S01]  /*71b0*/  FFMA R34, R73.reuse, R75, R34 ;  /* 0x0000004b49227223 */ /* 0x040fe20000000022 */
[--C-:B------:R-:W-:Y:S02]  /*71c0*/  HADD2.F32 R75, -RZ, R114.reuse.H0_H0 ;  /* 0x20000072ff4b7230 */ /* 0x100fe40000004100 */
        /* <DEDUP_REMOVED lines=26> */
[----:B---3--:R-:W-:Y:S01]  /*7370*/  F2FP.F16.F32.PACK_AB R108, R41, R40 ;  /* 0x00000028296c723e */ /* 0x008fe200000000ff */
        /* <DEDUP_REMOVED lines=9> */
[C---:B------:R-:W-:Y:S01]  /*7410*/  FFMA R45, R73.reuse, R74, R45 ;  /* 0x0000004a492d7223 */ /* 0x040fe2000000002d */
[C---:B------:R-:W-:Y:S01]  /*7420*/  FMUL R46, R70.reuse, R50 ;  /* 0x00000032462e7220 */ /* 0x040fe20000400000 */
[----:B------:R-:W-:Y:S02]  /*7430*/  HADD2.F32 R72, -RZ, R123.H1_H1 ;  /* 0x3000007bff487230 */ /* 0x000fe40000004100 */
[C---:B------:R-:W-:Y:S01]  /*7440*/  FMUL R51, R70.reuse, R51 ;  /* 0x0000003346337220 */ /* 0x040fe20000400000 */
[C---:B------:R-:W-:Y:S01]  /*7450*/  FMUL R48, R70.reuse, R52 ;  /* 0x0000003446307220 */ /* 0x040fe20000400000 */
[C---:B------:R-:W-:Y:S01]  /*7460*/  FFMA R46, R73.reuse, R75, R46 ;  /* 0x0000004b492e7223 */ /* 0x040fe2000000002e */
[--C-:B------:R-:W-:Y:S02]  /*7470*/  HADD2.F32 R75, -RZ, R128.reuse.H0_H0 ;  /* 0x20000080ff4b7230 */ /* 0x100fe40000004100 */
[C---:B------:R-:W-:Y:S01]  /*7480*/  FFMA R51, R73.reuse, R72, R51 ;  /* 0x0000004849337223 */ /* 0x040fe20000000033 */
[----:B------:R-:W-:Y:S02]  /*7490*/  HADD2.F32 R74, -RZ, R128.H1_H1 ;  /* 0x30000080ff4a7230 */ /* 0x000fe40000004100 */
[C---:B------:R-:W-:Y:S01]  /*74a0*/  FMUL R49, R70.reuse, R53 ;  /* 0x0000003546317220 */ /* 0x040fe20000400000 */
[--C-:B------:R-:W-:Y:S02]  /*74b0*/  HADD2.F32 R77, -RZ, R129.reuse.H0_H0 ;  /* 0x20000081ff4d7230 */ /* 0x100fe40000004100 */
[C---:B------:R-:W-:Y:S01]  /*74c0*/  FMUL R50, R70.reuse, R54 ;  /* 0x0000003646327220 */ /* 0x040fe20000400000 */
[----:B------:R-:W-:Y:S02]  /*74d0*/  HADD2.F32 R72, -RZ, R129.H1_H1 ;  /* 0x30000081ff487230 */ /* 0x000fe40000004100 */
[C---:B------:R-:W-:Y:S01]  /*74e0*/  FMUL R55, R70.reuse, R55 ;  /* 0x0000003746377220 */ /* 0x040fe20000400000 */
[C---:B------:R-:W-:Y:S01]  /*74f0*/  FFMA R48, R73.reuse, R75, R48 ;  /* 0x0000004b49307223 */ /* 0x040fe20000000030 */
[C---:B------:R-:W-:Y:S01]  /*7500*/  FFMA R49, R73.reuse, R74, R49 ;  /* 0x0000004a49317223 */ /* 0x040fe20000000031 */
[C---:B------:R-:W-:Y:S01]  /*7510*/  FFMA R50, R73.reuse, R77, R50 ;  /* 0x0000004d49327223 */ /* 0x040fe20000000032 */
[C---:B------:R-:W-:Y:S01]  /*7520*/  FFMA R55, R73.reuse, R72, R55 ;  /* 0x0000004849377223 */ /* 0x040fe20000000037 */
[--C-:B------:R-:W-:Y:S02]  /*7530*/  HADD2.F32 R75, -RZ, R130.reuse.H0_H0 ;  /* 0x20000082ff4b7230 */ /* 0x100fe40000004100 */
[C---:B------:R-:W-:Y:S01]  /*7540*/  FMUL R52, R70.reuse, R56 ;  /* 0x0000003846347220 */ /* 0x040fe20000400000 */
        /* <DEDUP_REMOVED lines=9> */
[----:B------:R-:W-:Y:S01]  /*75e0*/  FFMA R59, R73, R74, R59 ;  /* 0x0000004a493b7223 */ /* 0x000fe2000000003b */
[--C-:B------:R-:W-:Y:S02]  /*75f0*/  HADD2.F32 R72, -RZ, R136.reuse.H0_H0 ;  /* 0x20000088ff487230 */ /* 0x100fe40000004100 */
[C---:B------:R-:W-:Y:S01]  /*7600*/  FMUL R56, R70.reuse, R60 ;  /* 0x0000003c46387220 */ /* 0x040fe20000400000 */
[----:B------:R-:W-:Y:S02]  /*7610*/  HADD2.F32 R74, -RZ, R136.H1_H1 ;  /* 0x30000088ff4a7230 */ /* 0x000fe40000004100 */
[C---:B------:R-:W-:Y:S01]  /*7620*/  FMUL R57, R70.reuse, R61 ;  /* 0x0000003d46397220 */ /* 0x040fe20000400000 */
[--C-:B------:R-:W-:Y:S02]  /*7630*/  HADD2.F32 R75, -RZ, R137.reuse.H0_H0 ;  /* 0x20000089ff4b7230 */ /* 0x100fe40000004100 */
[C---:B------:R-:W-:Y:S01]  /*7640*/  FMUL R58, R70.reuse, R62 ;  /* 0x0000003e463a7220 */ /* 0x040fe20000400000 */
[----:B------:R-:W-:Y:S01]  /*7650*/  F2FP.F16.F32.PACK_AB R110, R45, R44 ;  /* 0x0000002c2d6e723e */ /* 0x000fe200000000ff */
[----:B------:R-:W-:Y:S01]  /*7660*/  FFMA R56, R73, R72, R56 ;  /* 0x0000004849387223 */ /* 0x000fe20000000038 */
[----:B------:R-:W-:Y:S01]  /*7670*/  F2FP.F16.F32.PACK_AB R111, R51, R46 ;  /* 0x0000002e336f723e */ /* 0x000fe200000000ff */
[C---:B------:R-:W-:Y:S01]  /*7680*/  FFMA R57, R73.reuse, R74, R57 ;  /* 0x0000004a49397223 */ /* 0x040fe20000000039 */
[C---:B------:R-:W-:Y:S01]  /*7690*/  FFMA R58, R73.reuse, R75, R58 ;  /* 0x0000004b493a7223 */ /* 0x040fe2000000003a */
[----:B------:R-:W-:Y:S02]  /*76a0*/  HADD2.F32 R72, -RZ, R137.H1_H1 ;  /* 0x30000089ff487230 */ /* 0x000fe40000004100 */
[C---:B------:R-:W-:Y:S01]  /*76b0*/  FMUL R63, R70.reuse, R63 ;  /* 0x0000003f463f7220 */ /* 0x040fe20000400000 */
[----:B------:R1:W-:Y:S01]  /*76c0*/  STS.128 [R170+0x400], R108 ;  /* 0x0004006caa007388 */ /* 0x0003e20000000c00 */
[--C-:B------:R-:W-:Y:S02]  /*76d0*/  HADD2.F32 R75, -RZ, R138.reuse.H0_H0 ;  /* 0x2000008aff4b7230 */ /* 0x100fe40000004100 */
[C---:B------:R-:W-:Y:S01]  /*76e0*/  FMUL R60, R70.reuse, R64 ;  /* 0x00000040463c7220 */ /* 0x040fe20000400000 */
[----:B------:R-:W-:Y:S02]  /*76f0*/  HADD2.F32 R74, -RZ, R138.H1_H1 ;  /* 0x3000008aff4a7230 */ /* 0x000fe40000004100 */
[C---:B------:R-:W-:Y:S01]  /*7700*/  FMUL R61, R70.reuse, R65 ;  /* 0x00000041463d7220 */ /* 0x040fe20000400000 */
[--C-:B------:R-:W-:Y:S02]  /*7710*/  HADD2.F32 R77, -RZ, R139.reuse.H0_H0 ;  /* 0x2000008bff4d7230 */ /* 0x100fe40000004100 */
[C---:B------:R-:W-:Y:S01]  /*7720*/  FMUL R62, R70.reuse, R66 ;  /* 0x00000042463e7220 */ /* 0x040fe20000400000 */
[----:B------:R-:W-:Y:S02]  /*7730*/  HADD2.F32 R76, -RZ, R139.H1_H1 ;  /* 0x3000008bff4c7230 */ /* 0x000fe40000004100 */
[----:B------:R-:W-:Y:S01]  /*7740*/  FFMA R63, R73, R72, R63 ;  /* 0x00000048493f7223 */ /* 0x000fe2000000003f */
[----:B------:R-:W-:Y:S01]  /*7750*/  FMUL R67, R70, R67 ;  /* 0x0000004346437220 */ /* 0x000fe20000400000 */
[----:B------:R-:W-:Y:S01]  /*7760*/  F2FP.F16.F32.PACK_AB R116, R49, R48 ;  /* 0x000000303174723e */ /* 0x000fe200000000ff */
[----:B------:R-:W-:Y:S01]  /*7770*/  FFMA R60, R73, R75, R60 ;  /* 0x0000004b493c7223 */ /* 0x000fe2000000003c */
[----:B------:R-:W-:Y:S01]  /*7780*/  F2FP.F16.F32.PACK_AB R117, R55, R50 ;  /* 0x000000323775723e */ /* 0x000fe200000000ff */
[----:B------:R-:W-:Y:S01]  /*7790*/  FFMA R61, R73, R74, R61 ;  /* 0x0000004a493d7223 */ /* 0x000fe2000000003d */
[----:B------:R-:W-:Y:S01]  /*77a0*/  F2FP.F16.F32.PACK_AB R118, R53, R52 ;  /* 0x000000343576723e */ /* 0x000fe200000000ff */
[----:B------:R-:W-:Y:S01]  /*77b0*/  FFMA R62, R73, R77, R62 ;  /* 0x0000004d493e7223 */ /* 0x000fe2000000003e */
[----:B------:R-:W-:Y:S01]  /*77c0*/  F2FP.F16.F32.PACK_AB R119, R59, R54 ;  /* 0x000000363b77723e */ /* 0x000fe200000000ff */
[----:B------:R-:W-:Y:S01]  /*77d0*/  FFMA R67, R73, R76, R67 ;  /* 0x0000004c49437223 */ /* 0x000fe20000000043 */
[----:B------:R-:W-:Y:S02]  /*77e0*/  F2FP.F16.F32.PACK_AB R124, R57, R56 ;  /* 0x00000038397c723e */ /* 0x000fe400000000ff */
[----:B------:R-:W-:Y:S01]  /*77f0*/  F2FP.F16.F32.PACK_AB R125, R63, R58 ;  /* 0x0000003a3f7d723e */ /* 0x000fe200000000ff */
[----:B------:R1:W-:Y:S01]  /*7800*/  STS.128 [R153+0x400], R116 ;  /* 0x0004007499007388 */ /* 0x0003e20000000c00 */
[----:B------:R-:W-:Y:S02]  /*7810*/  F2FP.F16.F32.PACK_AB R126, R61, R60 ;  /* 0x0000003c3d7e723e */ /* 0x000fe400000000ff */
[----:B------:R-:W-:Y:S05]  /*7820*/  F2FP.F16.F32.PACK_AB R127, R67, R62 ;  /* 0x0000003e437f723e */ /* 0x000fea00000000ff */
[----:B------:R1:W-:Y:S01]  /*7830*/  STS.128 [R169+0x400], R124 ;  /* 0x0004007ca9007388 */ /* 0x0003e20000000c00 */
[----:B------:R-:W-:Y:S01]  /*7840*/  @!PT LDS RZ, [RZ] ;  /* 0x00000000fffff984 */ /* 0x000fe20000000800 */
[----:B------:R-:W-:Y:S01]  /*7850*/  @!PT LDS RZ, [RZ] ;  /* 0x00000000fffff984 */ /* 0x000fe20000000800 */
[----:B------:R-:W-:Y:S01]  /*7860*/  @!PT LDS RZ, [RZ] ;  /* 0x00000000fffff984 */ /* 0x000fe20000000800 */
[----:B------:R-:W-:Y:S01]  /*7870*/  @!PT LDS RZ, [RZ] ;  /* 0x00000000fffff984 */ /* 0x000fe20000000800 */
[----:B------:R2:W-:Y:S07]  /*7880*/  MEMBAR.ALL.CTA ;  /* 0x0000000000007992 */ /* 0x0005ee0000008000 */
[----:B--2---:R-:W2:Y:S02]  /*7890*/  FENCE.VIEW.ASYNC.S ;  /* 0x00000000000073c6 */ /* 0x004ea40000000000 */
[----:B--2---:R-:W-:Y:S06]  /*78a0*/  BAR.SYNC.DEFER_BLOCKING 0x1, 0x80 ;  /* 0x0042000000007b1d */ /* 0x004fec0000010000 */
[----:B------:R-:W-:Y:S05]  /*78b0*/  @P0 BRA `(.L_x_116) ;  /* 0x0000000000280947 */ /* 0x000fea0003800000 */
[----:B------:R-:W2:Y:S01]  /*78c0*/  LDCU.64 UR6, c[0x0][0x348] ;  /* 0x00006900ff0677ac */ /* 0x000ea20008000a00 */
[----:B------:R-:W-:Y:S01]  /*78d0*/  UIADD3 UR4, UPT, UPT, UR44, 0x400, URZ ;  /* 0x000004002c047890 */ /* 0x000fe2000fffe0ff */
[----:B------:R-:W-:Y:S05]  /*78e0*/  UMOV UR51, UR36 ;  /* 0x0000002400337c82 */ /* 0x000fea0008000000 */
[----:B------:R-:W-:Y:S04]  /*78f0*/  MOV R150, UR4 ;  /* 0x0000000400967c02 */ /* 0x000fe80008000f00 */
[----:B------:R-:W-:Y:S01]  /*7900*/  R2UR UR48, R150 ;  /* 0x00000000963072ca */ /* 0x000fe200000e0000 */
[----:B--2---:R-:W-:Y:S04]  /*7910*/  UIADD3 UR4, UP0, UPT, UR6, 0x680, URZ ;  /* 0x0000068006047890 */ /* 0x004fe8000ff1e0ff */
[----:B------:R-:W-:Y:S09]  /*7920*/  UIADD3.X UR5, UPT, UPT, URZ, UR7, URZ, UP0, !UPT ;  /* 0x00000007ff057290 */ /* 0x000ff200087fe4ff */
[----:B------:R2:W-:Y:S01]  /*7930*/  UTMASTG.3D [UR48], [UR4] ;  /* 0x00000030040073b5 */ /* 0x0005e20008010000 */
[----:B------:R0:W-:Y:S01]  /*7940*/  UTMACMDFLUSH ;  /* 0x00000000000079b7 */ /* 0x0001e20000000000 */
[----:B--2---:R-:W-:Y:S04]  /*7950*/  DEPBAR.LE SB0, 0x1 ;  /* 0x000080400000791a */ /* 0x004fe80000000000 */
.L_x_116:
[----:B------:R-:W-:Y:S05]  /*7960*/  BSYNC.RECONVERGENT B0 ;  /* 0x0000000000007941 */ /* 0x000fea0003800200 */
.L_x_115:
[----:B------:R-:W-:Y:S01]  /*7970*/  BAR.SYNC.DEFER_BLOCKING 0x1, 0x80 ;  /* 0x0042000000007b1d */ /* 0x000fe20000010000 */
[----:B------:R-:W-:Y:S01]  /*7980*/  ISETP.NE.AND P1, PT, R163, RZ, PT ;  /* 0x000000ffa300720c */ /* 0x000fe20003f25270 */
[----:B------:R-:W-:Y:S01]  /*7990*/  UISETP.NE.AND UP0, UPT, UR52, URZ, UPT ;  /* 0x000000ff3400728c */ /* 0x000fe2000bf05270 */
[----:B------:R-:W-:Y:S11]  /*79a0*/  LEA R3, R78, UR44, 0x3 ;  /* 0x0000002c4e037c11 */ /* 0x000ff6000f8e18ff */
[----:B------:R-:W-:Y:S01]  /*79b0*/  @P1 SHF.L.U32 R2, R157, 0x1f, RZ ;  /* 0x0000001f9d021819 */ /* 0x000fe200000006ff */
[----:B------:R-:W-:Y:S06]  /*79c0*/  BRA.U !UP0, `(.L_x_117) ;  /* 0x0000000108247547 */ /* 0x000fec000b800000 */
[----:B------:R-:W-:Y:S01]  /*79d0*/  IMAD.U32 R5, RZ, RZ, UR46 ;  /* 0x0000002eff057e24 */ /* 0x000fe2000f8e00ff */
[----:B------:R-:W-:Y:S01]  /*79e0*/  MOV R0, UR47 ;  /* 0x0000002f00007c02 */ /* 0x000fe20008000f00 */
[----:B------:R-:W-:Y:S03]  /*79f0*/  UIADD3 UR4, UPT, UPT, UR46, 0x1, URZ ;  /* 0x000000012e047890 */ /* 0x000fe6000fffe0ff */
[----:B------:R-:W-:Y:S01]  /*7a00*/  @P1 LEA R5, R5, UR44, 0x3 ;  /* 0x0000002c05051c11 */ /* 0x000fe2000f8e18ff */
[----:B------:R-:W-:Y:S04]  /*7a10*/  UISETP.NE.AND UP0, UPT, UR4, 0x4, UPT ;  /* 0x000000040400788c */ /* 0x000fe8000bf05270 */
[----:B------:R-:W-:Y:S01]  /*7a20*/  @P1 VIADD R5, R5, 0x70 ;  /* 0x0000007005051836 */ /* 0x000fe20000000000 */
[----:B------:R-:W-:Y:S04]  /*7a30*/  USEL UR46, UR4, URZ, UP0 ;  /* 0x000000ff042e7287 */ /* 0x000fe80008000000 */
[----:B------:R-:W-:Y:S04]  /*7a40*/  @P1 PRMT R0, R0, 0x654, R5 ;  /* 0x0000065400001816 */ /* 0x000fe80000000005 */
[----:B------:R2:W-:Y:S04]  /*7a50*/  @P1 SYNCS.ARRIVE.TRANS64.RED.A1T0 RZ, [R0+URZ], RZ ;  /* 0x000000ff00ff19a7 */ /* 0x0005e800081004ff */
.L_x_117:
[----:B------:R-:W3:Y:S01]  /*7a60*/  @P1 SYNCS.PHASECHK.TRANS64.TRYWAIT P0, [R3+URZ+0x50], R2 ;  /* 0x00005002030015a7 */ /* 0x000ee200080011ff */
[----:B------:R-:W-:Y:S01]  /*7a70*/  BSSY B1, `(.L_x_118) ;  /* 0x000001f000017945 */ /* 0x000fe20003800000 */
[----:B---3--:R-:W-:Y:S03]  /*7a80*/  @P1 SEL R84, RZ, 0x1, !P0 ;  /* 0x00000001ff541807 */ /* 0x008fe60004000000 */
[----:B------:R-:W-:Y:S05]  /*7a90*/  @!P1 BRA `(.L_x_119) ;  /* 0x0000000000709947 */ /* 0x000fea0003800000 */
[----:B------:R-:W-:Y:S01]  /*7aa0*/  ISETP.NE.AND P1, PT, R86, RZ, PT ;  /* 0x000000ff5600720c */ /* 0x000fe20003f25270 */
[----:B------:R-:W-:Y:S01]  /*7ab0*/  BSSY B0, `(.L_x_120) ;  /* 0x000000b000007945 */ /* 0x000fe20003800000 */
[----:B------:R-:W-:Y:S11]  /*7ac0*/  ISETP.NE.AND P0, PT, R84, RZ, PT ;  /* 0x000000ff5400720c */ /* 0x000ff60003f05270 */
[----:B------:R-:W-:Y:S05]  /*7ad0*/  @P1 IMAD R6, R78, 0x4000, R165 ;  /* 0x000040004e061824 */ /* 0x000fea00078e02a5 */
[----:B--2---:R-:W-:Y:S04]  /*7ae0*/  @P1 IADD3 R0, PT, PT, R6, UR44, RZ ;  /* 0x0000002c06001c10 */ /* 0x004fe8000fffe0ff */
[----:B------:R-:W-:Y:S01]  /*7af0*/  @P1 IADD3 R4, PT, PT, R85, R0, RZ ;  /* 0x0000000055041210 */ /* 0x000fe20007ffe0ff */
[--C-:B------:R-:W-:Y:S02]  /*7b00*/  @P1 IMAD.IADD R2, R79, 0x1, R0.reuse ;  /* 0x000000014f021824 */ /* 0x100fe400078e0200 */
[----:B------:R-:W-:Y:S01]  /*7b10*/  @P1 IMAD.IADD R5, R87, 0x1, R0 ;  /* 0x0000000157051824 */ /* 0x000fe200078e0200 */
[----:B------:R-:W-:Y:S06]  /*7b20*/  @P0 BRA `(.L_x_121) ;  /* 0x00000000000c0947 */ /* 0x000fec0003800000 */
[----:B------:R-:W-:Y:S04]  /*7b30*/  SHF.L.U32 R0, R157, 0x1f, RZ ;  /* 0x0000001f9d007819 */ /* 0x000fe800000006ff */
[----:B------:R-:W2:Y:S02]  /*7b40*/  SYNCS.PHASECHK.TRANS64.TRYWAIT P0, [R3+URZ+0x50], R0 ;  /* 0x00005000030075a7 */ /* 0x000ea400080011ff */
[----:B--2---:R-:W-:Y:S05]  /*7b50*/  @!P0 BRA `(.L_x_122) ;  /* 0x0000004800848947 */ /* 0x004fea0003800000 */
.L_x_121:
[----:B------:R-:W-:Y:S05]  /*7b60*/  BSYNC B0 ;  /* 0x0000000000007941 */ /* 0x000fea0003800000 */
.L_x_120:
[----:B------:R-:W-:Y:S01]  /*7b70*/  ISETP.NE.AND P0, PT, R86, RZ, PT ;  /* 0x000000ff5600720c */ /* 0x000fe20003f05270 */
[----:B------:R-:W-:Y:S11]  /*7b80*/  VIADD R78, R78, 0x1 ;  /* 0x000000014e4e7836 */ /* 0x000ff60000000000 */
[----:B------:R-:W-:Y:S01]  /*7b90*/  @!UPT UIADD3 URZ, UPT, UPT, URZ, URZ, URZ ;  /* 0x000000fffffff290 */ /* 0x000fe2000fffe0ff */
[----:B------:R3:W4:Y:S01]  /*7ba0*/  @P0 LDS.128 R80, [R6+UR44+0x400] ;  /* 0x0004002c06500984 */ /* 0x0007220008000c00 */
[--C-:B--2---:R-:W-:Y:S01]  /*7bb0*/  @P0 IMAD.IADD R0, R85, 0x1, R2.reuse ;  /* 0x0000000155000824 */ /* 0x104fe200078e0202 */
[C---:B------:R-:W-:Y:S01]  /*7bc0*/  @P0 IADD3 R3, PT, PT, R87.reuse, R4, RZ ;  /* 0x0000000457030210 */ /* 0x040fe20007ffe0ff */
[C---:B------:R-:W-:Y:S01]  /*7bd0*/  @P0 IMAD.IADD R7, R87.reuse, 0x1, R2 ;  /* 0x0000000157070824 */ /* 0x040fe200078e0202 */
[----:B------:R3:W2:Y:S02]  /*7be0*/  @P0 LDS.128 R88, [R5+0x400] ;  /* 0x0004000005580984 */ /* 0x0006a40000000c00 */
[----:B------:R-:W-:Y:S02]  /*7bf0*/  @P0 IADD3 R8, PT, PT, R87, R0, RZ ;  /* 0x0000000057080210 */ /* 0x000fe40007ffe0ff */
[----:B------:R3:W1:Y:S04]  /*7c00*/  @P0 LDS.128 R96, [R4+0x400] ;  /* 0x0004000004600984 */ /* 0x0006680000000c00 */
[----:B------:R3:W1:Y:S04]  /*7c10*/  @P0 LDS.128 R104, [R3+0x400] ;  /* 0x0004000003680984 */ /* 0x0006680000000c00 */
[----:B------:R3:W1:Y:S04]  /*7c20*/  @P0 LDS.128 R112, [R2+0x400] ;  /* 0x0004000002700984 */ /* 0x0006680000000c00 */
[----:B------:R3:W1:Y:S04]  /*7c30*/  @P0 LDS.128 R120, [R7+0x400] ;  /* 0x0004000007780984 */ /* 0x0006680000000c00 */
[----:B------:R3:W1:Y:S04]  /*7c40*/  @P0 LDS.128 R128, [R0+0x400] ;  /* 0x0004000000800984 */ /* 0x0006680000000c00 */
[----:B------:R3:W1:Y:S02]  /*7c50*/  @P0 LDS.128 R136, [R8+0x400] ;  /* 0x0004000008880984 */ /* 0x0006640000000c00 */
.L_x_119:
[----:B------:R-:W-:Y:S05]  /*7c60*/  BSYNC B1 ;  /* 0x0000000000017941 */ /* 0x000fea0003800000 */
.L_x_118:
[----:B--23--:R-:W-:Y:S05]  /*7c70*/  VIADD R0, R71, 0x40 ;  /* 0x0000004047007836 */ /* 0x00cfea0000000000 */
[----:B------:R-:W-:Y:S04]  /*7c80*/  SHF.R.U32.HI R0, RZ, 0x15, R0 ;  /* 0x00000015ff007819 */ /* 0x000fe80000011600 */
[----:B------:R-:W-:Y:S11]  /*7c90*/  LOP3.LUT P0, RZ, R0, 0x3, R147, 0x48, !PT ;  /* 0x0000000300ff7812 */ /* 0x000ff60007804893 */
[----:B------:R-:W-:Y:S02]  /*7ca0*/  @!UPT UIADD3 URZ, UPT, UPT, URZ, URZ, URZ ;  /* 0x000000fffffff290 */ /* 0x000fe4000fffe0ff */
[----:B------:R-:W-:Y:S05]  /*7cb0*/  @!P0 BRA `(.L_x_123) ;  /* 0x0000000000408947 */ /* 0x000fea0003800000 */
[----:B------:R-:W2:Y:S01]  /*7cc0*/  LDCU.64 UR8, c[0x4][0x70] ;  /* 0x01000e00ff0877ac */ /* 0x000ea20008000a00 */
[----:B------:R-:W-:Y:S01]  /*7cd0*/  MOV R3, 0x0 ;  /* 0x0000000000037802 */ /* 0x000fe20000000f00 */
[----:B------:R-:W-:Y:S02]  /*7ce0*/  HFMA2 R12, -RZ, RZ, 0, 5.9604644775390625e-08 ;  /* 0x00000001ff0c7431 */ /* 0x000fe400000001ff */
[----:B------:R-:W-:Y:S02]  /*7cf0*/  IMAD.MOV.U32 R8, RZ, RZ, 0x192 ;  /* 0x00000192ff087424 */ /* 0x000fe400078e00ff */
[----:B------:R-:W-:Y:S01]  /*7d00*/  IMAD.MOV.U32 R13, RZ, RZ, RZ ;  /* 0x000000ffff0d7224 */ /* 0x000fe200078e00ff */
[----:B------:R-:W3:Y:S01]  /*7d10*/  LDCU.64 UR6, c[0x4][0x78] ;  /* 0x01000f00ff0677ac */ /* 0x000ee20008000a00 */
[----:B------:R-:W1:Y:S01]  /*7d20*/  LDC.64 R2, c[0x4][R3] ;  /* 0x0100000003027b82 */ /* 0x000e620000000a00 */
[----:B------:R-:W5:Y:S01]  /*7d30*/  LDCU.64 UR4, c[0x4][0x10] ;  /* 0x01000200ff0477ac */ /* 0x000f620008000a00 */
[----:B--2---:R-:W-:Y:S01]  /*7d40*/  MOV R5, UR9 ;  /* 0x0000000900057c02 */ /* 0x004fe20008000f00 */
[----:B------:R-:W-:Y:S01]  /*7d50*/  IMAD.U32 R4, RZ, RZ, UR8 ;  /* 0x00000008ff047e24 */ /* 0x000fe2000f8e00ff */
[----:B---3--:R-:W-:Y:S01]  /*7d60*/  MOV R7, UR7 ;  /* 0x0000000700077c02 */ /* 0x008fe20008000f00 */
[----:B------:R-:W-:Y:S01]  /*7d70*/  IMAD.U32 R6, RZ, RZ, UR6 ;  /* 0x00000006ff067e24 */ /* 0x000fe2000f8e00ff */
[----:B-----5:R-:W-:Y:S01]  /*7d80*/  MOV R11, UR5 ;  /* 0x00000005000b7c02 */ /* 0x020fe20008000f00 */
[----:B------:R-:W-:Y:S02]  /*7d90*/  IMAD.U32 R10, RZ, RZ, UR4 ;  /* 0x00000004ff0a7e24 */ /* 0x000fe4000f8e00ff */
[----:B------:R-:W-:Y:S07]  /*7da0*/  LEPC R20, `(.L_x_123) ;  /* 0x000000001014794e */ /* 0x000fee0000000000 */
[----:B-1--4-:R-:W-:Y:S05]  /*7db0*/  CALL.ABS.NOINC R2 ;  /* 0x0000000002007343 */ /* 0x012fea0003c00000 */
.L_x_123:
[----:B------:R-:W-:Y:S05]  /*7dc0*/  WARPSYNC.ALL ;  /* 0x0000000000007948 */ /* 0x000fea0003800000 */
[----:B------:R-:W-:Y:S01]  /*7dd0*/  R2UR UR4, R71 ;  /* 0x00000000470472ca */ /* 0x000fe200000e0000 */
[--C-:B----4-:R-:W-:Y:S01]  /*7de0*/  HADD2.F32 R72, -RZ, R80.reuse.H0_H0 ;  /* 0x20000050ff487230 */ /* 0x110fe20000004100 */
[----:B------:R-:W-:Y:S01]  /*7df0*/  ISETP.NE.AND P6, PT, R163, RZ, PT ;  /* 0x000000ffa300720c */ /* 0x000fe20003fc5270 */
[----:B------:R-:W-:Y:S01]  /*7e00*/  HADD2.F32 R75, -RZ, R80.H1_H1 ;  /* 0x30000050ff4b7230 */ /* 0x000fe20000004100 */
[----:B------:R-:W-:Y:S01]  /*7e10*/  MOV R0, UR46 ;  /* 0x0000002e00007c02 */ /* 0x000fe20008000f00 */
[--C-:B------:R-:W-:Y:S01]  /*7e20*/  HADD2.F32 R74, -RZ, R81.reuse.H0_H0 ;  /* 0x20000051ff4a7230 */ /* 0x100fe20000004100 */
[----:B------:R-:W-:Y:S01]  /*7e30*/  MOV R77, UR47 ;  /* 0x0000002f004d7c02 */ /* 0x000fe20008000f00 */
[----:B------:R-:W-:Y:S01]  /*7e40*/  HADD2.F32 R76, -RZ, R81.H1_H1 ;  /* 0x30000051ff4c7230 */ /* 0x000fe20000004100 */
[----:B------:R-:W-:Y:S01]  /*7e50*/  ISETP.NE.AND P0, PT, R160, RZ, PT ;  /* 0x000000ffa000720c */ /* 0x000fe20003f05270 */
[----:B------:R-:W-:Y:S04]  /*7e60*/  BSSY.RECONVERGENT B0, `(.L_x_124) ;  /* 0x00000fd000007945 */ /* 0x000fe80003800200 */
[----:B------:R-:W2:Y:S02]  /*7e70*/  LDTM.x64 R4, tmem[UR4+0x40] ;  /* 0x00004004000479ee */ /* 0x000ea40008340000 */
[----:B------:R-:W-:Y:S04]  /*7e80*/  @P6 LEA R0, R0, UR44, 0x3 ;  /* 0x0000002c00006c11 */ /* 0x000fe8000f8e18ff */
[----:B------:R-:W-:Y:S04]  /*7e90*/  @P6 IADD3 R0, PT, PT, R0, 0x70, RZ ;  /* 0x0000007000006810 */ /* 0x000fe80007ffe0ff */
[----:B------:R-:W-:Y:S01]  /*7ea0*/  @P6 PRMT R77, R77, 0x654, R0 ;  /* 0x000006544d4d6816 */ /* 0x000fe20000000000 */
[C---:B--2---:R-:W-:Y:S01]  /*7eb0*/  FMUL R0, R70.reuse, R4 ;  /* 0x0000000446007220 */ /* 0x044fe20000400000 */
[C---:B------:R-:W-:Y:S01]  /*7ec0*/  FMUL R2, R70.reuse, R5 ;  /* 0x0000000546027220 */ /* 0x040fe20000400000 */
[C---:B------:R-:W-:Y:S01]  /*7ed0*/  FMUL R3, R70.reuse, R6 ;  /* 0x0000000646037220 */ /* 0x040fe20000400000 */
[C---:B------:R-:W-:Y:S01]  /*7ee0*/  FMUL R7, R70.reuse, R7 ;  /* 0x0000000746077220 */ /* 0x040fe20000400000 */
[C---:B------:R-:W-:Y:S01]  /*7ef0*/  FFMA R0, R73.reuse, R72, R0 ;  /* 0x0000004849007223 */ /* 0x040fe20000000000 */
[C---:B------:R-:W-:Y:S01]  /*7f00*/  FFMA R2, R73.reuse, R75, R2 ;  /* 0x0000004b49027223 */ /* 0x040fe20000000002 */
[--C-:B------:R-:W-:Y:S02]  /*7f10*/  HADD2.F32 R75, -RZ, R82.reuse.H0_H0 ;  /* 0x20000052ff4b7230 */ /* 0x100fe40000004100 */
[C---:B------:R-:W-:Y:S01]  /*7f20*/  FFMA R3, R73.reuse, R74, R3 ;  /* 0x0000004a49037223 */ /* 0x040fe20000000003 */
[----:B------:R-:W-:Y:S01]  /*7f30*/  FFMA R7, R73, R76, R7 ;  /* 0x0000004c49077223 */ /* 0x000fe20000000007 */
[----:B------:R-:W-:Y:S01]  /*7f40*/  FMUL R4, R70, R8 ;  /* 0x0000000846047220 */ /* 0x000fe20000400000 */
[----:B-1----:R-:W-:Y:S01]  /*7f50*/  F2FP.F16.F32.PACK_AB R92, R2, R0 ;  /* 0x00000000025c723e */ /* 0x002fe200000000ff */
[----:B------:R-:W-:Y:S02]  /*7f60*/  HADD2.F32 R72, -RZ, R82.H1_H1 ;  /* 0x30000052ff487230 */ /* 0x000fe40000004100 */
[C---:B------:R-:W-:Y:S01]  /*7f70*/  FMUL R5, R70.reuse, R9 ;  /* 0x0000000946057220 */ /* 0x040fe20000400000 */
[----:B------:R-:W-:Y:S01]  /*7f80*/  F2FP.F16.F32.PACK_AB R93, R7, R3 ;  /* 0x00000003075d723e */ /* 0x000fe200000000ff */
        /* <DEDUP_REMOVED lines=19> */
[----:B------:R1:W-:Y:S01]  /*80c0*/  STS.128 [R165+UR44+0x4400], R92 ;  /* 0x0044005ca5007988 */ /* 0x0003e20008000c2c */
        /* <DEDUP_REMOVED lines=8> */
[C---:B------:R-:W-:Y:S01]  /*8150*/  FMUL R14, R70.reuse, R18 ;  /* 0x00000012460e7220 */ /* 0x040fe20000400000 */
[----:B------:R-:W-:Y:S01]  /*8160*/  F2FP.F16.F32.PACK_AB R101, R15, R10 ;  /* 0x0000000a0f65723e */ /* 0x000fe200000000ff */
[C---:B------:R-:W-:Y:S01]  /*8170*/  FFMA R12, R73.reuse, R3, R12 ;  /* 0x00000003490c7223 */ /* 0x040fe2000000000c */
[--C-:B------:R-:W-:Y:S02]  /*8180*/  HADD2.F32 R3, -RZ, R91.reuse.H0_H0 ;  /* 0x2000005bff037230 */ /* 0x100fe40000004100 */
[C---:B------:R-:W-:Y:S01]  /*8190*/  FFMA R13, R73.reuse, R0, R13 ;  /* 0x00000000490d7223 */ /* 0x040fe2000000000d */
[----:B------:R-:W-:Y:S02]  /*81a0*/  HADD2.F32 R2, -RZ, R91.H1_H1 ;  /* 0x3000005bff027230 */ /* 0x000fe40000004100 */
[C---:B------:R-:W-:Y:S01]  /*81b0*/  FMUL R19, R70.reuse, R19 ;  /* 0x0000001346137220 */ /* 0x040fe20000400000 */
[--C-:B------:R-:W-:Y:S02]  /*81c0*/  HADD2.F32 R75, -RZ, R96.reuse.H0_H0 ;  /* 0x20000060ff4b7230 */ /* 0x100fe40000004100 */
[----:B------:R-:W-:Y:S01]  /*81d0*/  FFMA R14, R73, R3, R14 ;  /* 0x00000003490e7223 */ /* 0x000fe2000000000e */
[----:B------:R-:W-:Y:S01]  /*81e0*/  F2FP.F16.F32.PACK_AB R102, R13, R12 ;  /* 0x0000000c0d66723e */ /* 0x000fe200000000ff */
        /* <DEDUP_REMOVED lines=38> */
[C---:B------:R-:W-:Y:S01]  /*8450*/  FMUL R31, R70.reuse, R31 ;  /* 0x0000001f461f7220 */ /* 0x040fe20000400000 */
[----:B------:R3:W-:Y:S01]  /*8460*/  STS.128 [R164+0x4400], R108 ;  /* 0x0044006ca4007388 */ /* 0x0007e20000000c00 */
[--C-:B------:R-:W-:Y:S02]  /*8470*/  HADD2.F32 R3, -RZ, R106.reuse.H0_H0 ;  /* 0x2000006aff037230 */ /* 0x100fe40000004100 */
[----:B------:R-:W-:Y:S01]  /*8480*/  FFMA R26, R73, R0, R26 ;  /* 0x00000000491a7223 */ /* 0x000fe2000000001a */
[----:B------:R-:W-:Y:S01]  /*8490*/  HADD2.F32 R0, -RZ, R105.H1_H1 ;  /* 0x30000069ff007230 */ /* 0x000fe20000004100 */
[----:B------:R-:W-:Y:S01]  /*84a0*/  F2FP.F16.F32.PACK_AB R116, R25, R24 ;  /* 0x000000181974723e */ /* 0x000fe200000000ff */
[C---:B------:R-:W-:Y:S01]  /*84b0*/  FMUL R28, R70.reuse, R32 ;  /* 0x00000020461c7220 */ /* 0x040fe20000400000 */
[----:B------:R-:W-:Y:S02]  /*84c0*/  HADD2.F32 R2, -RZ, R106.H1_H1 ;  /* 0x3000006aff027230 */ /* 0x000fe40000004100 */
[C---:B------:R-:W-:Y:S01]  /*84d0*/  FMUL R29, R70.reuse, R33 ;  /* 0x00000021461d7220 */ /* 0x040fe20000400000 */
[--C-:B------:R-:W-:Y:S02]  /*84e0*/  HADD2.F32 R75, -RZ, R107.reuse.H0_H0 ;  /* 0x2000006bff4b7230 */ /* 0x100fe40000004100 */
[C---:B------:R-:W-:Y:S01]  /*84f0*/  FFMA R31, R73.reuse, R0, R31 ;  /* 0x00000000491f7223 */ /* 0x040fe2000000001f */
[C---:B------:R-:W-:Y:S01]  /*8500*/  FFMA R28, R73.reuse, R3, R28 ;  /* 0x00000003491c7223 */ /* 0x040fe2000000001c */
[----:B------:R-:W-:Y:S01]  /*8510*/  FFMA R29, R73, R2, R29 ;  /* 0x00000002491d7223 */ /* 0x000fe2000000001d */
[C---:B------:R-:W-:Y:S01]  /*8520*/  FMUL R30, R70.reuse, R34 ;  /* 0x00000022461e7220 */ /* 0x040fe20000400000 */
[----:B------:R-:W-:Y:S01]  /*8530*/  HADD2.F32 R72, -RZ, R107.H1_H1 ;  /* 0x3000006bff487230 */ /* 0x000fe20000004100 */
[----:B------:R-:W-:Y:S01]  /*8540*/  F2FP.F16.F32.PACK_AB R117, R31, R26 ;  /* 0x0000001a1f75723e */ /* 0x000fe200000000ff */
        /* <DEDUP_REMOVED lines=16> */
[----:B-1----:R-:W-:Y:S01]  /*8650*/  F2FP.F16.F32.PACK_AB R92, R33, R32 ;  /* 0x00000020215c723e */ /* 0x002fe200000000ff */
        /* <DEDUP_REMOVED lines=42> */
[--C-:B------:R-:W-:Y:S02]  /*8900*/  HADD2.F32 R3, -RZ, R128.reuse.H0_H0 ;  /* 0x20000080ff037230 */ /* 0x100fe40000004100 */
[C---:B------:R-:W-:Y:S01]  /*8910*/  FFMA R46, R73.reuse, R75, R46 ;  /* 0x0000004b492e7223 */ /* 0x040fe2000000002e */
[C---:B------:R-:W-:Y:S01]  /*8920*/  FMUL R48, R70.reuse, R52 ;  /* 0x0000003446307220 */ /* 0x040fe20000400000 */
        /* <DEDUP_REMOVED lines=17> */
[C---:B------:R-:W-:Y:S01]  /*8a40*/  FFMA R52, R73.reuse, R0, R52 ;  /* 0x0000000049347223 */ /* 0x040fe20000000034 */
[C---:B------:R-:W-:Y:S01]  /*8a50*/  FFMA R53, R73.reuse, R2, R53 ;  /* 0x0000000249357223 */ /* 0x040fe20000000035 */
[----:B------:R-:W-:Y:S02]  /*8a60*/  HADD2.F32 R0, -RZ, R131.H1_H1 ;  /* 0x30000083ff007230 */ /* 0x000fe40000004100 */
[----:B------:R-:W-:Y:S01]  /*8a70*/  FFMA R54, R73, R3, R54 ;  /* 0x0000000349367223 */ /* 0x000fe20000000036 */
[C---:B------:R-:W-:Y:S01]  /*8a80*/  FMUL R59, R70.reuse, R59 ;  /* 0x0000003b463b7220 */ /* 0x040fe20000400000 */
[--C-:B------:R-:W-:Y:S02]  /*8a90*/  HADD2.F32 R3, -RZ, R136.reuse.H0_H0 ;  /* 0x20000088ff037230 */ /* 0x100fe40000004100 */
[C---:B------:R-:W-:Y:S01]  /*8aa0*/  FMUL R56, R70.reuse, R60 ;  /* 0x0000003c46387220 */ /* 0x040fe20000400000 */
[----:B------:R-:W-:Y:S02]  /*8ab0*/  HADD2.F32 R2, -RZ, R136.H1_H1 ;  /* 0x30000088ff027230 */ /* 0x000fe40000004100 */
[C---:B------:R-:W-:Y:S01]  /*8ac0*/  FMUL R57, R70.reuse, R61 ;  /* 0x0000003d46397220 */ /* 0x040fe20000400000 */
[--C-:B------:R-:W-:Y:S01]  /*8ad0*/  HADD2.F32 R75, -RZ, R137.reuse.H0_H0 ;  /* 0x20000089ff4b7230 */ /* 0x100fe20000004100 */
[----:B------:R-:W-:Y:S01]  /*8ae0*/  F2FP.F16.F32.PACK_AB R102, R45, R44 ;  /* 0x0000002c2d66723e */ /* 0x000fe200000000ff */
[C---:B------:R-:W-:Y:S01]  /*8af0*/  FMUL R58, R70.reuse, R62 ;  /* 0x0000003e463a7220 */ /* 0x040fe20000400000 */
[----:B------:R-:W-:Y:S01]  /*8b00*/  F2FP.F16.F32.PACK_AB R103, R51, R46 ;  /* 0x0000002e3367723e */ /* 0x000fe200000000ff */
[C---:B------:R-:W-:Y:S01]  /*8b10*/  FFMA R59, R73.reuse, R0, R59 ;  /* 0x00000000493b7223 */ /* 0x040fe2000000003b */
[C---:B------:R-:W-:Y:S01]  /*8b20*/  FFMA R56, R73.reuse, R3, R56 ;  /* 0x0000000349387223 */ /* 0x040fe20000000038 */
[----:B------:R-:W-:Y:S02]  /*8b30*/  HADD2.F32 R0, -RZ, R137.H1_H1 ;  /* 0x30000089ff007230 */ /* 0x000fe40000004100 */
[C---:B------:R-:W-:Y:S01]  /*8b40*/  FFMA R57, R73.reuse, R2, R57 ;  /* 0x0000000249397223 */ /* 0x040fe20000000039 */
[----:B------:R1:W-:Y:S01]  /*8b50*/  STS.128 [R170+0x4400], R100 ;  /* 0x00440064aa007388 */ /* 0x0003e20000000c00 */
[C---:B------:R-:W-:Y:S01]  /*8b60*/  FMUL R63, R70.reuse, R63 ;  /* 0x0000003f463f7220 */ /* 0x040fe20000400000 */
[--C-:B------:R-:W-:Y:S02]  /*8b70*/  HADD2.F32 R3, -RZ, R138.reuse.H0_H0 ;  /* 0x2000008aff037230 */ /* 0x100fe40000004100 */
[C---:B------:R-:W-:Y:S01]  /*8b80*/  FFMA R58, R73.reuse, R75, R58 ;  /* 0x0000004b493a7223 */ /* 0x040fe2000000003a */
        /* <DEDUP_REMOVED lines=8> */
[----:B---3--:R-:W-:Y:S01]  /*8c10*/  F2FP.F16.F32.PACK_AB R108, R49, R48 ;  /* 0x00000030316c723e */ /* 0x008fe200000000ff */
[----:B------:R-:W-:Y:S01]  /*8c20*/  FFMA R60, R73, R3, R60 ;  /* 0x00000003493c7223 */ /* 0x000fe2000000003c */
[----:B------:R-:W-:Y:S01]  /*8c30*/  F2FP.F16.F32.PACK_AB R109, R55, R50 ;  /* 0x00000032376d723e */ /* 0x000fe200000000ff */
[----:B------:R-:W-:Y:S01]  /*8c40*/  FFMA R61, R73, R2, R61 ;  /* 0x00000002493d7223 */ /* 0x000fe2000000003d */
[----:B------:R-:W-:Y:S01]  /*8c50*/  F2FP.F16.F32.PACK_AB R110, R53, R52 ;  /* 0x00000034356e723e */ /* 0x000fe200000000ff */
[----:B------:R-:W-:Y:S01]  /*8c60*/  FFMA R62, R73, R75, R62 ;  /* 0x0000004b493e7223 */ /* 0x000fe2000000003e */
[----:B------:R-:W-:Y:S01]  /*8c70*/  F2FP.F16.F32.PACK_AB R111, R59, R54 ;  /* 0x000000363b6f723e */ /* 0x000fe200000000ff */
[----:B------:R-:W-:Y:S01]  /*8c80*/  FFMA R67, R73, R72, R67 ;  /* 0x0000004849437223 */ /* 0x000fe20000000043 */
[----:B----4-:R-:W-:Y:S02]  /*8c90*/  F2FP.F16.F32.PACK_AB R116, R57, R56 ;  /* 0x000000383974723e */ /* 0x010fe400000000ff */
[----:B------:R-:W-:Y:S01]  /*8ca0*/  F2FP.F16.F32.PACK_AB R117, R63, R58 ;  /* 0x0000003a3f75723e */ /* 0x000fe200000000ff */
[----:B------:R1:W-:Y:S01]  /*8cb0*/  STS.128 [R153+0x4400], R108 ;  /* 0x0044006c99007388 */ /* 0x0003e20000000c00 */
[----:B------:R-:W-:Y:S02]  /*8cc0*/  F2FP.F16.F32.PACK_AB R118, R61, R60 ;  /* 0x0000003c3d76723e */ /* 0x000fe400000000ff */
[----:B------:R-:W-:Y:S02]  /*8cd0*/  F2FP.F16.F32.PACK_AB R119, R67, R62 ;  /* 0x0000003e4377723e */ /* 0x000fe400000000ff */
[----:B------:R-:W-:Y:S02]  /*8ce0*/  LEA R0, R78, UR44, 0x3 ;  /* 0x0000002c4e007c11 */ /* 0x000fe4000f8e18ff */
[----:B------:R-:W-:Y:S01]  /*8cf0*/  @P6 SHF.L.U32 R3, R157, 0x1f, RZ ;  /* 0x0000001f9d036819 */ /* 0x000fe200000006ff */
        /* <DEDUP_REMOVED lines=10> */
[----:B------:R-:W-:Y:S02]  /*8da0*/  UIADD3 UR9, UPT, UPT, UR49, 0x40, URZ ;  /* 0x0000004031097890 */ /* 0x000fe4000fffe0ff */
[----:B------:R-:W-:Y:S01]  /*8db0*/  UIADD3 UR8, UPT, UPT, UR44, 0x4400, URZ ;  /* 0x000044002c087890 */ /* 0x000fe2000fffe0ff */
[----:B------:R-:W-:Y:S01]  /*8dc0*/  UMOV UR10, UR50 ;  /* 0x00000032000a7c82 */ /* 0x000fe20008000000 */
[----:B------:R-:W-:Y:S01]  /*8dd0*/  UMOV UR11, UR36 ;  /* 0x00000024000b7c82 */ /* 0x000fe20008000000 */
[----:B--2---:R-:W-:Y:S04]  /*8de0*/  UIADD3 UR4, UP0, UPT, UR6, 0x680, URZ ;  /* 0x0000068006047890 */ /* 0x004fe8000ff1e0ff */
[----:B------:R-:W-:Y:S09]  /*8df0*/  UIADD3.X UR5, UPT, UPT, URZ, UR7, URZ, UP0, !UPT ;  /* 0x00000007ff057290 */ /* 0x000ff200087fe4ff */
[----:B------:R2:W-:Y:S01]  /*8e00*/  UTMASTG.3D [UR8], [UR4] ;  /* 0x00000008040073b5 */ /* 0x0005e20008010000 */
[----:B------:R0:W-:Y:S01]  /*8e10*/  UTMACMDFLUSH ;  /* 0x00000000000079b7 */ /* 0x0001e20000000000 */
[----:B--2---:R-:W-:Y:S04]  /*8e20*/  DEPBAR.LE SB0, 0x1 ;  /* 0x000080400000791a */ /* 0x004fe80000000000 */
.L_x_125:
[----:B------:R-:W-:Y:S05]  /*8e30*/  BSYNC.RECONVERGENT B0 ;  /* 0x0000000000007941 */ /* 0x000fea0003800200 */
.L_x_124:
[----:B------:R-:W-:Y:S01]  /*8e40*/  BAR.SYNC.DEFER_BLOCKING 0x1, 0x80 ;  /* 0x0042000000007b1d */ /* 0x000fe20000010000 */
[----:B------:R-:W-:Y:S04]  /*8e50*/  UIADD3 UR4, UPT, UPT, UR46, 0x1, URZ ;  /* 0x000000012e047890 */ /* 0x000fe8000fffe0ff */
[----:B------:R-:W-:Y:S04]  /*8e60*/  UISETP.NE.AND UP0, UPT, UR4, 0x4, UPT ;  /* 0x000000040400788c */ /* 0x000fe8000bf05270 */
[----:B------:R-:W-:Y:S01]  /*8e70*/  USEL UR45, UR4, URZ, UP0 ;  /* 0x000000ff042d7287 */ /* 0x000fe20008000000 */
[----:B------:R2:W-:Y:S01]  /*8e80*/  @P6 SYNCS.ARRIVE.TRANS64.RED.A1T0 RZ, [R77+URZ], RZ ;  /* 0x000000ff4dff69a7 */ /* 0x0005e200081004ff */
[----:B------:R-:W-:Y:S01]  /*8e90*/  BSSY B1, `(.L_x_126) ;  /* 0x0000020000017945 */ /* 0x000fe20003800000 */
[----:B------:R-:W3:Y:S02]  /*8ea0*/  @P6 SYNCS.PHASECHK.TRANS64.TRYWAIT P0, [R0+URZ+0x50], R3 ;  /* 0x00005003000065a7 */ /* 0x000ee400080011ff */
[----:B---3--:R-:W-:Y:S01]  /*8eb0*/  @P6 SEL R84, RZ, 0x1, !P0 ;  /* 0x00000001ff546807 */ /* 0x008fe20004000000 */
[----:B--2---:R-:W-:Y:S06]  /*8ec0*/  @!P6 BRA `(.L_x_127) ;  /* 0x000000000070e947 */ /* 0x004fec0003800000 */
[----:B------:R-:W-:Y:S01]  /*8ed0*/  ISETP.NE.AND P1, PT, R86, RZ, PT ;  /* 0x000000ff5600720c */ /* 0x000fe20003f25270 */
[----:B------:R-:W-:Y:S01]  /*8ee0*/  BSSY B0, `(.L_x_128) ;  /* 0x000000b000007945 */ /* 0x000fe20003800000 */
[----:B------:R-:W-:Y:S11]  /*8ef0*/  ISETP.NE.AND P0, PT, R84, RZ, PT ;  /* 0x000000ff5400720c */ /* 0x000ff60003f05270 */
[----:B------:R-:W-:Y:S05]  /*8f00*/  @P1 IMAD R5, R78, 0x4000, R165 ;  /* 0x000040004e051824 */ /* 0x000fea00078e02a5 */
[----:B------:R-:W-:Y:S04]  /*8f10*/  @P1 IADD3 R6, PT, PT, R5, UR44, RZ ;  /* 0x0000002c05061c10 */ /* 0x000fe8000fffe0ff */
[----:B------:R-:W-:Y:S01]  /*8f20*/  @P1 IADD3 R4, PT, PT, R85, R6, RZ ;  /* 0x0000000655041210 */ /* 0x000fe20007ffe0ff */
[--C-:B------:R-:W-:Y:S02]  /*8f30*/  @P1 IMAD.IADD R2, R79, 0x1, R6.reuse ;  /* 0x000000014f021824 */ /* 0x100fe400078e0206 */
[----:B------:R-:W-:Y:S01]  /*8f40*/  @P1 IMAD.IADD R3, R87, 0x1, R6 ;  /* 0x0000000157031824 */ /* 0x000fe200078e0206 */
[----:B------:R-:W-:Y:S06]  /*8f50*/  @P0 BRA `(.L_x_129) ;  /* 0x00000000000c0947 */ /* 0x000fec0003800000 */
[----:B------:R-:W-:Y:S04]  /*8f60*/  SHF.L.U32 R7, R157, 0x1f, RZ ;  /* 0x0000001f9d077819 */ /* 0x000fe800000006ff */
[----:B------:R-:W2:Y:S02]  /*8f70*/  SYNCS.PHASECHK.TRANS64.TRYWAIT P0, [R0+URZ+0x50], R7 ;  /* 0x00005007000075a7 */ /* 0x000ea400080011ff */
[----:B--2---:R-:W-:Y:S05]  /*8f80*/  @!P0 BRA `(.L_x_130) ;  /* 0x00000034008c8947 */ /* 0x004fea0003800000 */
.L_x_129:
[----:B------:R-:W-:Y:S05]  /*8f90*/  BSYNC B0 ;  /* 0x0000000000007941 */ /* 0x000fea0003800000 */
.L_x_128:
        /* <DEDUP_REMOVED lines=15> */
.L_x_127:
[----:B------:R-:W-:Y:S05]  /*9090*/  BSYNC B1 ;  /* 0x0000000000017941 */ /* 0x000fea0003800000 */
.L_x_126:
[----:B---3--:R-:W-:Y:S05]  /*90a0*/  VIADD R0, R71, 0x80 ;  /* 0x0000008047007836 */ /* 0x008fea0000000000 */
[----:B------:R-:W-:Y:S04]  /*90b0*/  SHF.R.U32.HI R0, RZ, 0x15, R0 ;  /* 0x00000015ff007819 */ /* 0x000fe80000011600 */
[----:B------:R-:W-:Y:S11]  /*90c0*/  LOP3.LUT P0, RZ, R0, 0x3, R147, 0x48, !PT ;  /* 0x0000000300ff7812 */ /* 0x000ff60007804893 */
[----:B------:R-:W-:Y:S02]  /*90d0*/  @!UPT UIADD3 URZ, UPT, UPT, URZ, URZ, URZ ;  /* 0x000000fffffff290 */ /* 0x000fe4000fffe0ff */
[----:B------:R-:W-:Y:S05]  /*90e0*/  @!P0 BRA `(.L_x_131) ;  /* 0x0000000000408947 */ /* 0x000fea0003800000 */
[----:B------:R-:W3:Y:S01]  /*90f0*/  LDCU.64 UR8, c[0x4][0x70] ;  /* 0x01000e00ff0877ac */ /* 0x000ee20008000a00 */
[----:B------:R-:W-:Y:S01]  /*9100*/  MOV R3, 0x0 ;  /* 0x0000000000037802 */ /* 0x000fe20000000f00 */
[----:B------:R-:W-:Y:S02]  /*9110*/  HFMA2 R12, -RZ, RZ, 0, 5.9604644775390625e-08 ;  /* 0x00000001ff0c7431 */ /* 0x000fe400000001ff */
[----:B------:R-:W-:Y:S02]  /*9120*/  IMAD.MOV.U32 R8, RZ, RZ, 0x192 ;  /* 0x00000192ff087424 */ /* 0x000fe400078e00ff */
[----:B------:R-:W-:Y:S01]  /*9130*/  IMAD.MOV.U32 R13, RZ, RZ, RZ ;  /* 0x000000ffff0d7224 */ /* 0x000fe200078e00ff */
[----:B------:R-:W5:Y:S01]  /*9140*/  LDCU.64 UR6, c[0x4][0x78] ;  /* 0x01000f00ff0677ac */ /* 0x000f620008000a00 */
[----:B------:R-:W1:Y:S01]  /*9150*/  LDC.64 R2, c[0x4][R3] ;  /* 0x0100000003027b82 */ /* 0x000e620000000a00 */
[----:B------:R-:W2:Y:S01]  /*9160*/  LDCU.64 UR4, c[0x4][0x10] ;  /* 0x01000200ff0477ac */ /* 0x000ea20008000a00 */
[----:B---3--:R-:W-:Y:S01]  /*9170*/  MOV R5, UR9 ;  /* 0x0000000900057c02 */ /* 0x008fe20008000f00 */
[----:B------:R-:W-:Y:S01]  /*9180*/  IMAD.U32 R4, RZ, RZ, UR8 ;  /* 0x00000008ff047e24 */ /* 0x000fe2000f8e00ff */
[----:B-----5:R-:W-:Y:S01]  /*9190*/  MOV R7, UR7 ;  /* 0x0000000700077c02 */ /* 0x020fe20008000f00 */
[----:B------:R-:W-:Y:S01]  /*91a0*/  IMAD.U32 R6, RZ, RZ, UR6 ;  /* 0x00000006ff067e24 */ /* 0x000fe2000f8e00ff */
[----:B--2---:R-:W-:Y:S01]  /*91b0*/  MOV R11, UR5 ;  /* 0x00000005000b7c02 */ /* 0x004fe20008000f00 */
[----:B------:R-:W-:Y:S02]  /*91c0*/  IMAD.U32 R10, RZ, RZ, UR4 ;  /* 0x00000004ff0a7e24 */ /* 0x000fe4000f8e00ff */
[----:B------:R-:W-:Y:S07]  /*91d0*/  LEPC R20, `(.L_x_131) ;  /* 0x000000001014794e */ /* 0x000fee0000000000 */
[----:B-1--4-:R-:W-:Y:S05]  /*91e0*/  CALL.ABS.NOINC R2 ;  /* 0x0000000002007343 */ /* 0x012fea0003c00000 */
.L_x_131:
[----:B------:R-:W-:Y:S05]  /*91f0*/  WARPSYNC.ALL ;  /* 0x0000000000007948 */ /* 0x000fea0003800000 */
[----:B------:R-:W-:Y:S01]  /*9200*/  R2UR UR4, R71 ;  /* 0x00000000470472ca */ /* 0x000fe200000e0000 */
[--C-:B----4-:R-:W-:Y:S01]  /*9210*/  HADD2.F32 R72, -RZ, R80.reuse.H0_H0 ;  /* 0x20000050ff487230 */ /* 0x110fe20000004100 */
[----:B------:R-:W-:Y:S01]  /*9220*/  ISETP.NE.AND P6, PT, R163, RZ, PT ;  /* 0x000000ffa300720c */ /* 0x000fe20003fc5270 */
[----:B------:R-:W-:Y:S01]  /*9230*/  HADD2.F32 R75, -RZ, R80.H1_H1 ;  /* 0x30000050ff4b7230 */ /* 0x000fe20000004100 */
[----:B------:R-:W-:Y:S01]  /*9240*/  MOV R3, UR45 ;  /* 0x0000002d00037c02 */ /* 0x000fe20008000f00 */
[----:B------:R-:W-:Y:S01]  /*9250*/  BSSY.RECONVERGENT B0, `(.L_x_132) ;  /* 0x0000101000007945 */ /* 0x000fe20003800200 */
[----:B------:R-:W-:Y:S02]  /*9260*/  MOV R74, UR47 ;  /* 0x0000002f004a7c02 */ /* 0x000fe40008000f00 */
[----:B------:R-:W-:Y:S05]  /*9270*/  ISETP.NE.AND P0, PT, R160, RZ, PT ;  /* 0x000000ffa000720c */ /* 0x000fea0003f05270 */
[----:B------:R-:W3:Y:S02]  /*9280*/  LDTM.x64 R4, tmem[UR4+0x80] ;  /* 0x00008004000479ee */ /* 0x000ee40008340000 */
[----:B------:R-:W-:Y:S04]  /*9290*/  @P6 LEA R3, R3, UR44, 0x3 ;  /* 0x0000002c03036c11 */ /* 0x000fe8000f8e18ff */
[----:B------:R-:W-:Y:S04]  /*92a0*/  @P6 IADD3 R3, PT, PT, R3, 0x70, RZ ;  /* 0x0000007003036810 */ /* 0x000fe80007ffe0ff */
[----:B------:R-:W-:Y:S01]  /*92b0*/  @P6 PRMT R74, R74, 0x654, R3 ;  /* 0x000006544a4a6816 */ /* 0x000fe20000000003 */
[C---:B---3--:R-:W-:Y:S01]  /*92c0*/  FMUL R0, R70.reuse, R4 ;  /* 0x0000000446007220 */ /* 0x048fe20000400000 */
[C---:B------:R-:W-:Y:S01]  /*92d0*/  FMUL R3, R70.reuse, R6 ;  /* 0x0000000646037220 */ /* 0x040fe20000400000 */
[C---:B------:R-:W-:Y:S01]  /*92e0*/  FMUL R4, R70.reuse, R8 ;  /* 0x0000000846047220 */ /* 0x040fe20000400000 */
[C---:B------:R-:W-:Y:S01]  /*92f0*/  FMUL R6, R70.reuse, R10 ;  /* 0x0000000a46067220 */ /* 0x040fe20000400000 */
[C---:B------:R-:W-:Y:S01]  /*9300*/  FFMA R0, R73.reuse, R72, R0 ;  /* 0x0000004849007223 */ /* 0x040fe20000000000 */
[C---:B------:R-:W-:Y:S01]  /*9310*/  FMUL R8, R70.reuse, R12 ;  /* 0x0000000c46087220 */ /* 0x040fe20000400000 */
        /* <DEDUP_REMOVED lines=38> */
[--C-:B------:R-:W-:Y:S02]  /*9580*/  HADD2.F32 R64, -RZ, R81.reuse.H0_H0 ;  /* 0x20000051ff407230 */ /* 0x100fe40000004100 */
[C---:B------:R-:W-:Y:S01]  /*9590*/  FMUL R49, R70.reuse, R53 ;  /* 0x0000003546317220 */ /* 0x040fe20000400000 */
[C---:B------:R-:W-:Y:S01]  /*95a0*/  FMUL R62, R70.reuse, R66 ;  /* 0x00000042463e7220 */ /* 0x040fe20000400000 */
[----:B------:R-:W-:Y:S02]  /*95b0*/  HADD2.F32 R66, -RZ, R81.H1_H1 ;  /* 0x30000051ff427230 */ /* 0x000fe40000004100 */
[C---:B------:R-:W-:Y:S01]  /*95c0*/  FMUL R53, R70.reuse, R57 ;  /* 0x0000003946357220 */ /* 0x040fe20000400000 */
[C---:B------:R-:W-:Y:S01]  /*95d0*/  FMUL R7, R70.reuse, R7 ;  /* 0x0000000746077220 */ /* 0x040fe20000400000 */
[C---:B------:R-:W-:Y:S01]  /*95e0*/  FMUL R57, R70.reuse, R61 ;  /* 0x0000003d46397220 */ /* 0x040fe20000400000 */
[----:B------:R-:W-:Y:S01]  /*95f0*/  FMUL R61, R70, R65 ;  /* 0x00000041463d7220 */ /* 0x000fe20000400000 */
[--C-:B------:R-:W-:Y:S02]  /*9600*/  HADD2.F32 R65, -RZ, R82.reuse.H0_H0 ;  /* 0x20000052ff417230 */ /* 0x100fe40000004100 */
[C---:B------:R-:W-:Y:S01]  /*9610*/  FFMA R2, R73.reuse, R75, R2 ;  /* 0x0000004b49027223 */ /* 0x040fe20000000002 */
[C---:B------:R-:W-:Y:S01]  /*9620*/  FFMA R3, R73.reuse, R64, R3 ;  /* 0x0000004049037223 */ /* 0x040fe20000000003 */
[----:B------:R-:W-:Y:S02]  /*9630*/  HADD2.F32 R64, -RZ, R82.H1_H1 ;  /* 0x30000052ff407230 */ /* 0x000fe40000004100 */
[C---:B------:R-:W-:Y:S01]  /*9640*/  FFMA R7, R73.reuse, R66, R7 ;  /* 0x0000004249077223 */ /* 0x040fe20000000007 */
[----:B------:R-:W-:Y:S01]  /*9650*/  FFMA R4, R73, R65, R4 ;  /* 0x0000004149047223 */ /* 0x000fe20000000004 */
[--C-:B------:R-:W-:Y:S01]  /*9660*/  HADD2.F32 R65, -RZ, R83.reuse.H0_H0 ;  /* 0x20000053ff417230 */ /* 0x100fe20000004100 */
[----:B-1----:R-:W-:Y:S01]  /*9670*/  F2FP.F16.F32.PACK_AB R92, R2, R0 ;  /* 0x00000000025c723e */ /* 0x002fe200000000ff */
[----:B------:R-:W-:Y:S01]  /*9680*/  HADD2.F32 R0, -RZ, R83.H1_H1 ;  /* 0x30000053ff007230 */ /* 0x000fe20000004100 */
[----:B------:R-:W-:Y:S01]  /*9690*/  F2FP.F16.F32.PACK_AB R93, R7, R3 ;  /* 0x00000003075d723e */ /* 0x000fe200000000ff */
[--C-:B--2---:R-:W-:Y:S02]  /*96a0*/  HADD2.F32 R3, -RZ, R88.reuse.H0_H0 ;  /* 0x20000058ff037230 */ /* 0x104fe40000004100 */
[C---:B------:R-:W-:Y:S01]  /*96b0*/  FMUL R11, R70.reuse, R11 ;  /* 0x0000000b460b7220 */ /* 0x040fe20000400000 */
[----:B------:R-:W-:Y:S02]  /*96c0*/  HADD2.F32 R2, -RZ, R88.H1_H1 ;  /* 0x30000058ff027230 */ /* 0x000fe40000004100 */
[C---:B------:R-:W-:Y:S01]  /*96d0*/  FFMA R5, R73.reuse, R64, R5 ;  /* 0x0000004049057223 */ /* 0x040fe20000000005 */
[C---:B------:R-:W-:Y:S01]  /*96e0*/  FFMA R6, R73.reuse, R65, R6 ;  /* 0x0000004149067223 */ /* 0x040fe20000000006 */
[C---:B------:R-:W-:Y:S01]  /*96f0*/  FFMA R11, R73.reuse, R0, R11 ;  /* 0x00000000490b7223 */ /* 0x040fe2000000000b */
[--C-:B------:R-:W-:Y:S02]  /*9700*/  HADD2.F32 R0, -RZ, R89.reuse.H0_H0 ;  /* 0x20000059ff007230 */ /* 0x100fe40000004100 */
[C---:B------:R-:W-:Y:S01]  /*9710*/  FFMA R8, R73.reuse, R3, R8 ;  /* 0x0000000349087223 */ /* 0x040fe20000000008 */
[--C-:B------:R-:W-:Y:S02]  /*9720*/  HADD2.F32 R3, -RZ, R90.reuse.H0_H0 ;  /* 0x2000005aff037230 */ /* 0x100fe40000004100 */
[C---:B------:R-:W-:Y:S01]  /*9730*/  FFMA R9, R73.reuse, R2, R9 ;  /* 0x0000000249097223 */ /* 0x040fe20000000009 */
[----:B------:R-:W-:Y:S02]  /*9740*/  HADD2.F32 R2, -RZ, R89.H1_H1 ;  /* 0x30000059ff027230 */ /* 0x000fe40000004100 */
[C---:B------:R-:W-:Y:S01]  /*9750*/  FMUL R15, R70.reuse, R15 ;  /* 0x0000000f460f7220 */ /* 0x040fe20000400000 */
[----:B------:R-:W-:Y:S01]  /*9760*/  FFMA R10, R73, R0, R10 ;  /* 0x00000000490a7223 */ /* 0x000fe2000000000a */
[----:B------:R-:W-:Y:S01]  /*9770*/  HADD2.F32 R0, -RZ, R90.H1_H1 ;  /* 0x3000005aff007230 */ /* 0x000fe20000004100 */
[----:B------:R-:W-:Y:S01]  /*9780*/  F2FP.F16.F32.PACK_AB R94, R5, R4 ;  /* 0x00000004055e723e */ /* 0x000fe200000000ff */
[--C-:B------:R-:W-:Y:S02]  /*9790*/  HADD2.F32 R5, -RZ, R96.reuse.H0_H0 ;  /* 0x20000060ff057230 */ /* 0x100fe40000004100 */
[C---:B------:R-:W-:Y:S01]  /*97a0*/  FFMA R15, R73.reuse, R2, R15 ;  /* 0x00000002490f7223 */ /* 0x040fe2000000000f */
[--C-:B------:R-:W-:Y:S02]  /*97b0*/  HADD2.F32 R2, -RZ, R91.reuse.H1_H1 ;  /* 0x3000005bff027230 */ /* 0x100fe40000004100 */
[C---:B------:R-:W-:Y:S01]  /*97c0*/  FFMA R12, R73.reuse, R3, R12 ;  /* 0x00000003490c7223 */ /* 0x040fe2000000000c */
[----:B------:R-:W-:Y:S02]  /*97d0*/  HADD2.F32 R3, -RZ, R91.H0_H0 ;  /* 0x2000005bff037230 */ /* 0x000fe40000004100 */
[C---:B------:R-:W-:Y:S01]  /*97e0*/  FMUL R19, R70.reuse, R19 ;  /* 0x0000001346137220 */ /* 0x040fe20000400000 */
[----:B------:R-:W-:Y:S02]  /*97f0*/  HADD2.F32 R4, -RZ, R99.H1_H1 ;  /* 0x30000063ff047230 */ /* 0x000fe40000004100 */
[C---:B------:R-:W-:Y:S01]  /*9800*/  FFMA R13, R73.reuse, R0, R13 ;  /* 0x00000000490d7223 */ /* 0x040fe2000000000d */
[----:B------:R-:W-:Y:S02]  /*9810*/  HADD2.F32 R0, -RZ, R96.H1_H1 ;  /* 0x30000060ff007230 */ /* 0x000fe40000004100 */
[C---:B------:R-:W-:Y:S01]  /*9820*/  FFMA R14, R73.reuse, R3, R14 ;  /* 0x00000003490e7223 */ /* 0x040fe2000000000e */
[--C-:B------:R-:W-:Y:S02]  /*9830*/  HADD2.F32 R3, -RZ, R98.reuse.H0_H0 ;  /* 0x20000062ff037230 */ /* 0x100fe40000004100 */
[C---:B------:R-:W-:Y:S01]  /*9840*/  FFMA R19, R73.reuse, R2, R19 ;  /* 0x0000000249137223 */ /* 0x040fe20000000013 */
[----:B------:R-:W-:Y:S02]  /*9850*/  HADD2.F32 R2, -RZ, R97.H0_H0 ;  /* 0x20000061ff027230 */ /* 0x000fe40000004100 */
[C---:B------:R-:W-:Y:S01]  /*9860*/  FFMA R16, R73.reuse, R5, R16 ;  /* 0x0000000549107223 */ /* 0x040fe20000000010 */
[----:B------:R-:W-:Y:S02]  /*9870*/  HADD2.F32 R5, -RZ, R99.H0_H0 ;  /* 0x20000063ff057230 */ /* 0x000fe40000004100 */
[C---:B------:R-:W-:Y:S01]  /*9880*/  FFMA R17, R73.reuse, R0, R17 ;  /* 0x0000000049117223 */ /* 0x040fe20000000011 */
[----:B------:R-:W-:Y:S02]  /*9890*/  HADD2.F32 R0, -RZ, R97.H1_H1 ;  /* 0x30000061ff007230 */ /* 0x000fe40000004100 */
[C---:B------:R-:W-:Y:S01]  /*98a0*/  FMUL R23, R70.reuse, R23 ;  /* 0x0000001746177220 */ /* 0x040fe20000400000 */
[C---:B------:R-:W-:Y:S01]  /*98b0*/  FFMA R18, R73.reuse, R2, R18 ;  /* 0x0000000249127223 */ /* 0x040fe20000000012 */
[----:B------:R-:W-:Y:S02]  /*98c0*/  HADD2.F32 R2, -RZ, R98.H1_H1 ;  /* 0x30000062ff027230 */ /* 0x000fe40000004100 */
[C---:B------:R-:W-:Y:S01]  /*98d0*/  FMUL R27, R70.reuse, R27 ;  /* 0x0000001b461b7220 */ /* 0x040fe20000400000 */
[C---:B------:R-:W-:Y:S01]  /*98e0*/  FFMA R23, R73.reuse, R0, R23 ;  /* 0x0000000049177223 */ /* 0x040fe20000000017 */
[----:B------:R-:W-:Y:S02]  /*98f0*/  HADD2.F32 R0, -RZ, R104.H0_H0 ;  /* 0x20000068ff007230 */ /* 0x000fe40000004100 */
[C---:B------:R-:W-:Y:S01]  /*9900*/  FFMA R20, R73.reuse, R3, R20 ;  /* 0x0000000349147223 */ /* 0x040fe20000000014 */
[----:B------:R-:W-:Y:S02]  /*9910*/  HADD2.F32 R3, -RZ, R106.H0_H0 ;  /* 0x2000006aff037230 */ /* 0x000fe40000004100 */
[C---:B------:R-:W-:Y:S01]  /*9920*/  FFMA R21, R73.reuse, R2, R21 ;  /* 0x0000000249157223 */ /* 0x040fe20000000015 */
[C---:B------:R-:W-:Y:S01]  /*9930*/  FFMA R22, R73.reuse, R5, R22 ;  /* 0x0000000549167223 */ /* 0x040fe20000000016 */
[C---:B------:R-:W-:Y:S01]  /*9940*/  FFMA R27, R73.reuse, R4, R27 ;  /* 0x00000004491b7223 */ /* 0x040fe2000000001b */
[C---:B------:R-:W-:Y:S01]  /*9950*/  FFMA R24, R73.reuse, R0, R24 ;  /* 0x0000000049187223 */ /* 0x040fe20000000018 */
[----:B------:R-:W-:Y:S02]  /*9960*/  HADD2.F32 R2, -RZ, R104.H1_H1 ;  /* 0x30000068ff027230 */ /* 0x000fe40000004100 */
[C---:B------:R-:W-:Y:S01]  /*9970*/  FMUL R31, R70.reuse, R31 ;  /* 0x0000001f461f7220 */ /* 0x040fe20000400000 */
[----:B------:R-:W-:Y:S02]  /*9980*/  HADD2.F32 R0, -RZ, R105.H0_H0 ;  /* 0x20000069ff007230 */ /* 0x000fe40000004100 */
[C---:B------:R-:W-:Y:S01]  /*9990*/  FMUL R35, R70.reuse, R35 ;  /* 0x0000002346237220 */ /* 0x040fe20000400000 */
[----:B------:R-:W-:Y:S02]  /*99a0*/  HADD2.F32 R5, -RZ, R107.H0_H0 ;  /* 0x2000006bff057230 */ /* 0x000fe40000004100 */
[C---:B------:R-:W-:Y:S01]  /*99b0*/  FFMA R25, R73.reuse, R2, R25 ;  /* 0x0000000249197223 */ /* 0x040fe20000000019 */
[----:B------:R-:W-:Y:S02]  /*99c0*/  HADD2.F32 R2, -RZ, R106.H1_H1 ;  /* 0x3000006aff027230 */ /* 0x000fe40000004100 */
[----:B------:R-:W-:Y:S01]  /*99d0*/  FFMA R26, R73, R0, R26 ;  /* 0x00000000491a7223 */ /* 0x000fe2000000001a */
[----:B------:R-:W-:Y:S02]  /*99e0*/  HADD2.F32 R0, -RZ, R105.H1_H1 ;  /* 0x30000069ff007230 */ /* 0x000fe40000004100 */
[C---:B------:R-:W-:Y:S01]  /*99f0*/  FMUL R39, R70.reuse, R39 ;  /* 0x0000002746277220 */ /* 0x040fe20000400000 */
[----:B------:R-:W-:Y:S01]  /*9a00*/  HADD2.F32 R4, -RZ, R107.H1_H1 ;  /* 0x3000006bff047230 */ /* 0x000fe20000004100 */
[----:B------:R-:W-:Y:S01]  /*9a10*/  F2FP.F16.F32.PACK_AB R95, R11, R6 ;  /* 0x000000060b5f723e */ /* 0x000fe200000000ff */
[C---:B------:R-:W-:Y:S01]  /*9a20*/  FMUL R43, R70.reuse, R43 ;  /* 0x0000002b462b7220 */ /* 0x040fe20000400000 */
[C---:B------:R-:W-:Y:S01]  /*9a30*/  FFMA R31, R73.reuse, R0, R31 ;  /* 0x00000000491f7223 */ /* 0x040fe2000000001f */
[--C-:B------:R-:W-:Y:S02]  /*9a40*/  HADD2.F32 R0, -RZ, R112.reuse.H0_H0 ;  /* 0x20000070ff007230 */ /* 0x100fe40000004100 */
[C---:B------:R-:W-:Y:S01]  /*9a50*/  FFMA R28, R73.reuse, R3, R28 ;  /* 0x00000003491c7223 */ /* 0x040fe2000000001c */
[----:B------:R1:W-:Y:S01]  /*9a60*/  STS.128 [R165+UR44+0x8400], R92 ;  /* 0x0084005ca5007988 */ /* 0x0003e20008000c2c */
[C---:B------:R-:W-:Y:S01]  /*9a70*/  FFMA R29, R73.reuse, R2, R29 ;  /* 0x00000002491d7223 */ /* 0x040fe2000000001d */
[C---:B------:R-:W-:Y:S01]  /*9a80*/  FFMA R30, R73.reuse, R5, R30 ;  /* 0x00000005491e7223 */ /* 0x040fe2000000001e */
[C---:B------:R-:W-:Y:S01]  /*9a90*/  FFMA R35, R73.reuse, R4, R35 ;  /* 0x0000000449237223 */ /* 0x040fe20000000023 */
[----:B------:R-:W-:Y:S02]  /*9aa0*/  HADD2.F32 R2, -RZ, R112.H1_H1 ;  /* 0x30000070ff027230 */ /* 0x000fe40000004100 */
[----:B------:R-:W-:Y:S01]  /*9ab0*/  FFMA R32, R73, R0, R32 ;  /* 0x0000000049207223 */ /* 0x000fe20000000020 */
[--C-:B------:R-:W-:Y:S01]  /*9ac0*/  HADD2.F32 R3, -RZ, R113.reuse.H0_H0 ;  /* 0x20000071ff037230 */ /* 0x100fe20000004100 */
[----:B------:R-:W-:Y:S01]  /*9ad0*/  F2FP.F16.F32.PACK_AB R8, R9, R8 ;  /* 0x000000080908723e */ /* 0x000fe200000000ff */
[----:B------:R-:W-:Y:S02]  /*9ae0*/  HADD2.F32 R0, -RZ, R113.H1_H1 ;  /* 0x30000071ff007230 */ /* 0x000fe40000004100 */
[C---:B------:R-:W-:Y:S01]  /*9af0*/  FFMA R33, R73.reuse, R2, R33 ;  /* 0x0000000249217223 */ /* 0x040fe20000000021 */
[--C-:B------:R-:W-:Y:S02]  /*9b00*/  HADD2.F32 R5, -RZ, R115.reuse.H0_H0 ;  /* 0x20000073ff057230 */ /* 0x100fe40000004100 */
[C---:B------:R-:W-:Y:S01]  /*9b10*/  FFMA R34, R73.reuse, R3, R34 ;  /* 0x0000000349227223 */ /* 0x040fe20000000022 */
[--C-:B------:R-:W-:Y:S02]  /*9b20*/  HADD2.F32 R3, -RZ, R114.reuse.H0_H0 ;  /* 0x20000072ff037230 */ /* 0x100fe40000004100 */
[----:B------:R-:W-:Y:S01]  /*9b30*/  FFMA R39, R73, R0, R39 ;  /* 0x0000000049277223 */ /* 0x000fe20000000027 */
[----:B------:R-:W-:Y:S01]  /*9b40*/  HADD2.F32 R0, -RZ, R114.H1_H1 ;  /* 0x30000072ff007230 */ /* 0x000fe20000004100 */
[----:B------:R-:W-:Y:S01]  /*9b50*/  F2FP.F16.F32.PACK_AB R9, R15, R10 ;  /* 0x0000000a0f09723e */ /* 0x000fe200000000ff */
[----:B------:R-:W-:Y:S02]  /*9b60*/  HADD2.F32 R2, -RZ, R115.H1_H1 ;  /* 0x30000073ff027230 */ /* 0x000fe40000004100 */
[C---:B------:R-:W-:Y:S01]  /*9b70*/  FFMA R36, R73.reuse, R3, R36 ;  /* 0x0000000349247223 */ /* 0x040fe20000000024 */
[--C-:B------:R-:W-:Y:S02]  /*9b80*/  HADD2.F32 R3, -RZ, R121.reuse.H0_H0 ;  /* 0x20000079ff037230 */ /* 0x100fe40000004100 */
[C---:B------:R-:W-:Y:S01]  /*9b90*/  FFMA R37, R73.reuse, R0, R37 ;  /* 0x0000000049257223 */ /* 0x040fe20000000025 */
[C---:B------:R-:W-:Y:S01]  /*9ba0*/  FFMA R38, R73.reuse, R5, R38 ;  /* 0x0000000549267223 */ /* 0x040fe20000000026 */
[--C-:B------:R-:W-:Y:S02]  /*9bb0*/  HADD2.F32 R0, -RZ, R120.reuse.H0_H0 ;  /* 0x20000078ff007230 */ /* 0x100fe40000004100 */
[----:B------:R-:W-:Y:S01]  /*9bc0*/  FFMA R43, R73, R2, R43 ;  /* 0x00000002492b7223 */ /* 0x000fe2000000002b */
[----:B------:R-:W-:Y:S01]  /*9bd0*/  HADD2.F32 R2, -RZ, R120.H1_H1 ;  /* 0x30000078ff027230 */ /* 0x000fe20000004100 */
[----:B------:R-:W-:Y:S01]  /*9be0*/  F2FP.F16.F32.PACK_AB R10, R13, R12 ;  /* 0x0000000c0d0a723e */ /* 0x000fe200000000ff */
[C---:B------:R-:W-:Y:S01]  /*9bf0*/  FMUL R47, R70.reuse, R47 ;  /* 0x0000002f462f7220 */ /* 0x040fe20000400000 */
[----:B------:R-:W-:Y:S01]  /*9c00*/  F2FP.F16.F32.PACK_AB R11, R19, R14 ;  /* 0x0000000e130b723e */ /* 0x000fe200000000ff */
[C---:B------:R-:W-:Y:S01]  /*9c10*/  FFMA R40, R73.reuse, R0, R40 ;  /* 0x0000000049287223 */ /* 0x040fe20000000028 */
[----:B------:R-:W-:Y:S02]  /*9c20*/  HADD2.F32 R0, -RZ, R121.H1_H1 ;  /* 0x30000079ff007230 */ /* 0x000fe40000004100 */
[C---:B------:R-:W-:Y:S01]  /*9c30*/  FFMA R41, R73.reuse, R2, R41 ;  /* 0x0000000249297223 */ /* 0x040fe20000000029 */
[----:B------:R-:W-:Y:S01]  /*9c40*/  FFMA R42, R73, R3, R42 ;  /* 0x00000003492a7223 */ /* 0x000fe2000000002a */
[----:B------:R1:W-:Y:S01]  /*9c50*/  STS.128 [R167+0x8400], R8 ;  /* 0x00840008a7007388 */ /* 0x0003e20000000c00 */
[--C-:B------:R-:W-:Y:S01]  /*9c60*/  HADD2.F32 R3, -RZ, R122.reuse.H0_H0 ;  /* 0x2000007aff037230 */ /* 0x100fe20000004100 */
[----:B------:R-:W-:Y:S01]  /*9c70*/  F2FP.F16.F32.PACK_AB R16, R17, R16 ;  /* 0x000000101110723e */ /* 0x000fe200000000ff */
[----:B------:R-:W-:Y:S01]  /*9c80*/  HADD2.F32 R2, -RZ, R122.H1_H1 ;  /* 0x3000007aff027230 */ /* 0x000fe20000004100 */
[----:B------:R-:W-:Y:S01]  /*9c90*/  F2FP.F16.F32.PACK_AB R17, R23, R18 ;  /* 0x000000121711723e */ /* 0x000fe200000000ff */
[----:B------:R-:W-:Y:S01]  /*9ca0*/  FFMA R47, R73, R0, R47 ;  /* 0x00000000492f7223 */ /* 0x000fe2000000002f */
[--C-:B------:R-:W-:Y:S01]  /*9cb0*/  HADD2.F32 R5, -RZ, R123.reuse.H0_H0 ;  /* 0x2000007bff057230 */ /* 0x100fe20000004100 */
[----:B------:R-:W-:Y:S01]  /*9cc0*/  F2FP.F16.F32.PACK_AB R18, R21, R20 ;  /* 0x000000141512723e */ /* 0x000fe200000000ff */
[----:B------:R-:W-:Y:S01]  /*9cd0*/  HADD2.F32 R0, -RZ, R123.H1_H1 ;  /* 0x3000007bff007230 */ /* 0x000fe20000004100 */
[----:B------:R-:W-:Y:S01]  /*9ce0*/  F2FP.F16.F32.PACK_AB R19, R27, R22 ;  /* 0x000000161b13723e */ /* 0x000fe200000000ff */
[C---:B------:R-:W-:Y:S01]  /*9cf0*/  FMUL R51, R70.reuse, R51 ;  /* 0x0000003346337220 */ /* 0x040fe20000400000 */
[C---:B------:R-:W-:Y:S01]  /*9d00*/  FFMA R44, R73.reuse, R3, R44 ;  /* 0x00000003492c7223 */ /* 0x040fe2000000002c */
[C---:B------:R-:W-:Y:S01]  /*9d10*/  FFMA R45, R73.reuse, R2, R45 ;  /* 0x00000002492d7223 */ /* 0x040fe2000000002d */
[C---:B------:R-:W-:Y:S01]  /*9d20*/  FFMA R46, R73.reuse, R5, R46 ;  /* 0x00000005492e7223 */ /* 0x040fe2000000002e */
[----:B------:R1:W-:Y:S01]  /*9d30*/  STS.128 [R164+0x8400], R16 ;  /* 0x00840010a4007388 */ /* 0x0003e20000000c00 */
[----:B------:R-:W-:Y:S01]  /*9d40*/  FFMA R51, R73, R0, R51 ;  /* 0x0000000049337223 */ /* 0x000fe20000000033 */
[--C-:B------:R-:W-:Y:S01]  /*9d50*/  HADD2.F32 R3, -RZ, R128.reuse.H0_H0 ;  /* 0x20000080ff037230 */ /* 0x100fe20000004100 */
[----:B------:R-:W-:Y:S01]  /*9d60*/  F2FP.F16.F32.PACK_AB R24, R25, R24 ;  /* 0x000000181918723e */ /* 0x000fe200000000ff */
[----:B------:R-:W-:Y:S01]  /*9d70*/  HADD2.F32 R0, -RZ, R128.H1_H1 ;  /* 0x30000080ff007230 */ /* 0x000fe20000004100 */
[----:B------:R-:W-:Y:S01]  /*9d80*/  F2FP.F16.F32.PACK_AB R25, R31, R26 ;  /* 0x0000001a1f19723e */ /* 0x000fe200000000ff */
        /* <DEDUP_REMOVED lines=16> */
[----:B------:R-:W-:Y:S01]  /*9e90*/  FFMA R52, R73, R0, R52 ;  /* 0x0000000049347223 */ /* 0x000fe20000000034 */
[----:B------:R-:W-:Y:S01]  /*9ea0*/  F2FP.F16.F32.PACK_AB R35, R43, R38 ;  /* 0x000000262b23723e */ /* 0x000fe200000000ff */
[C---:B------:R-:W-:Y:S01]  /*9eb0*/  FFMA R53, R73.reuse, R2, R53 ;  /* 0x0000000249357223 */ /* 0x040fe20000000035 */
[----:B------:R-:W-:Y:S01]  /*9ec0*/  FFMA R54, R73, R3, R54 ;  /* 0x0000000349367223 */ /* 0x000fe20000000036 */
[----:B------:R-:W-:Y:S01]  /*9ed0*/  HADD2.F32 R0, -RZ, R131.H1_H1 ;  /* 0x30000083ff007230 */ /* 0x000fe20000004100 */
[----:B------:R-:W-:Y:S01]  /*9ee0*/  F2FP.F16.F32.PACK_AB R40, R41, R40 ;  /* 0x000000282928723e */ /* 0x000fe200000000ff */
[----:B------:R1:W-:Y:S01]  /*9ef0*/  STS.128 [R154+0x8400], R32 ;  /* 0x008400209a007388 */ /* 0x0003e20000000c00 */
[C---:B------:R-:W-:Y:S01]  /*9f00*/  FMUL R59, R70.reuse, R59 ;  /* 0x0000003b463b7220 */ /* 0x040fe20000400000 */
[--C-:B------:R-:W-:Y:S01]  /*9f10*/  HADD2.F32 R3, -RZ, R136.reuse.H0_H0 ;  /* 0x20000088ff037230 */ /* 0x100fe20000004100 */
[----:B------:R-:W-:Y:S01]  /*9f20*/  F2FP.F16.F32.PACK_AB R41, R47, R42 ;  /* 0x0000002a2f29723e */ /* 0x000fe200000000ff */
[----:B------:R-:W-:Y:S01]  /*9f30*/  HADD2.F32 R2, -RZ, R136.H1_H1 ;  /* 0x30000088ff027230 */ /* 0x000fe20000004100 */
[----:B------:R-:W-:Y:S01]  /*9f40*/  F2FP.F16.F32.PACK_AB R42, R45, R44 ;  /* 0x0000002c2d2a723e */ /* 0x000fe200000000ff */
[--C-:B------:R-:W-:Y:S01]  /*9f50*/  HADD2.F32 R5, -RZ, R137.reuse.H0_H0 ;  /* 0x20000089ff057230 */ /* 0x100fe20000004100 */
        /* <DEDUP_REMOVED lines=8> */
[----:B------:R-:W-:Y:S01]  /*9fe0*/  FFMA R58, R73, R5, R58 ;  /* 0x00000005493a7223 */ /* 0x000fe2000000003a */
[----:B------:R-:W-:Y:S01]  /*9ff0*/  HADD2.F32 R2, -RZ, R138.H1_H1 ;  /* 0x3000008aff027230 */ /* 0x000fe20000004100 */
[----:B------:R-:W-:Y:S01]  /*a000*/  F2FP.F16.F32.PACK_AB R48, R49, R48 ;  /* 0x000000303130723e */ /* 0x000fe200000000ff */
[--C-:B------:R-:W-:Y:S01]  /*a010*/  HADD2.F32 R5, -RZ, R139.reuse.H0_H0 ;  /* 0x2000008bff057230 */ /* 0x100fe20000004100 */
[----:B------:R-:W-:Y:S01]  /*a020*/  F2FP.F16.F32.PACK_AB R49, R55, R50 ;  /* 0x000000323731723e */ /* 0x000fe200000000ff */
[----:B------:R-:W-:Y:S02]  /*a030*/  HADD2.F32 R4, -RZ, R139.H1_H1 ;  /* 0x3000008bff047230 */ /* 0x000fe40000004100 */
[----:B------:R-:W-:Y:S01]  /*a040*/  FFMA R63, R73, R0, R63 ;  /* 0x00000000493f7223 */ /* 0x000fe2000000003f */
[----:B------:R-:W-:Y:S01]  /*a050*/  FMUL R67, R70, R67 ;  /* 0x0000004346437220 */ /* 0x000fe20000400000 */
[----:B------:R-:W-:Y:S01]  /*a060*/  F2FP.F16.F32.PACK_AB R50, R53, R52 ;  /* 0x000000343532723e */ /* 0x000fe200000000ff */
[----:B------:R-:W-:Y:S01]  /*a070*/  FFMA R60, R73, R3, R60 ;  /* 0x00000003493c7223 */ /* 0x000fe2000000003c */
[----:B------:R-:W-:Y:S01]  /*a080*/  F2FP.F16.F32.PACK_AB R51, R59, R54 ;  /* 0x000000363b33723e */ /* 0x000fe200000000ff */
[C---:B------:R-:W-:Y:S01]  /*a090*/  FFMA R61, R73.reuse, R2, R61 ;  /* 0x00000002493d7223 */ /* 0x040fe2000000003d */
[C---:B------:R-:W-:Y:S01]  /*a0a0*/  FFMA R62, R73.reuse, R5, R62 ;  /* 0x00000005493e7223 */ /* 0x040fe2000000003e */
[----:B------:R-:W-:Y:S01]  /*a0b0*/  FFMA R67, R73, R4, R67 ;  /* 0x0000000449437223 */ /* 0x000fe20000000043 */
[----:B------:R-:W-:Y:S01]  /*a0c0*/  F2FP.F16.F32.PACK_AB R56, R57, R56 ;  /* 0x000000383938723e */ /* 0x000fe200000000ff */
[----:B------:R1:W-:Y:S01]  /*a0d0*/  STS.128 [R153+0x8400], R48 ;  /* 0x0084003099007388 */ /* 0x0003e20000000c00 */
[----:B------:R-:W-:Y:S02]  /*a0e0*/  F2FP.F16.F32.PACK_AB R57, R63, R58 ;  /* 0x0000003a3f39723e */ /* 0x000fe400000000ff */
        /* <DEDUP_REMOVED lines=23> */
.L_x_133:
[----:B------:R-:W-:Y:S05]  /*a260*/  BSYNC.RECONVERGENT B0 ;  /* 0x0000000000007941 */ /* 0x000fea0003800200 */
.L_x_132:
        /* <DEDUP_REMOVED lines=21> */
.L_x_137:
[----:B------:R-:W-:Y:S05]  /*a3c0*/  BSYNC B0 ;  /* 0x0000000000007941 */ /* 0x000fea0003800000 */
.L_x_136:
[----:B------:R-:W-:Y:S11]  /*a3d0*/  ISETP.NE.AND P0, PT, R86, RZ, PT ;  /* 0x000000ff5600720c */ /* 0x000ff60003f05270 */
[----:B------:R-:W-:Y:S02]  /*a3e0*/  @!UPT UIADD3 URZ, UPT, UPT, URZ, URZ, URZ ;  /* 0x000000fffffff290 */ /* 0x000fe4000fffe0ff */
[----:B------:R3:W4:Y:S01]  /*a3f0*/  @P0 LDS.128 R80, [R78+UR44+0x400] ;  /* 0x0004002c4e500984 */ /* 0x0007220008000c00 */
[----:B--2---:R-:W-:Y:S01]  /*a400*/  @P0 IMAD.IADD R0, R85, 0x1, R2 ;  /* 0x0000000155000824 */ /* 0x004fe200078e0202 */
        /* <DEDUP_REMOVED lines=10> */
.L_x_135:
[----:B------:R-:W-:Y:S05]  /*a4b0*/  BSYNC B1 ;  /* 0x0000000000017941 */ /* 0x000fea0003800000 */
.L_x_134:
        /* <DEDUP_REMOVED lines=8> */
[----:B-1----:R-:W-:Y:S02]  /*a540*/  IMAD.MOV.U32 R8, RZ, RZ, 0x192 ;  /* 0x00000192ff087424 */ /* 0x002fe400078e00ff */
[----:B------:R-:W-:Y:S01]  /*a550*/  IMAD.MOV.U32 R13, RZ, RZ, RZ ;  /* 0x000000ffff0d7224 */ /* 0x000fe200078e00ff */
[----:B------:R-:W1:Y:S01]  /*a560*/  LDCU.64 UR6, c[0x4][0x78] ;  /* 0x01000f00ff0677ac */ /* 0x000e620008000a00 */
[----:B------:R-:W2:Y:S01]  /*a570*/  LDC.64 R2, c[0x4][R3] ;  /* 0x0100000003027b82 */ /* 0x000ea20000000a00 */
[----:B------:R-:W5:Y:S01]  /*a580*/  LDCU.64 UR4, c[0x4][0x10] ;  /* 0x01000200ff0477ac */ /* 0x000f620008000a00 */
[----:B---3--:R-:W-:Y:S01]  /*a590*/  MOV R5, UR9 ;  /* 0x0000000900057c02 */ /* 0x008fe20008000f00 */
[----:B------:R-:W-:Y:S01]  /*a5a0*/  IMAD.U32 R4, RZ, RZ, UR8 ;  /* 0x00000008ff047e24 */ /* 0x000fe2000f8e00ff */
[----:B-1----:R-:W-:Y:S01]  /*a5b0*/  MOV R7, UR7 ;  /* 0x0000000700077c02 */ /* 0x002fe20008000f00 */
[----:B------:R-:W-:Y:S01]  /*a5c0*/  IMAD.U32 R6, RZ, RZ, UR6 ;  /* 0x00000006ff067e24 */ /* 0x000fe2000f8e00ff */
[----:B-----5:R-:W-:Y:S01]  /*a5d0*/  MOV R11, UR5 ;  /* 0x00000005000b7c02 */ /* 0x020fe20008000f00 */
[----:B------:R-:W-:Y:S02]  /*a5e0*/  IMAD.U32 R10, RZ, RZ, UR4 ;  /* 0x00000004ff0a7e24 */ /* 0x000fe4000f8e00ff */
[----:B------:R-:W-:Y:S07]  /*a5f0*/  LEPC R20, `(.L_x_139) ;  /* 0x000000001014794e */ /* 0x000fee0000000000 */
[----:B--2-4-:R-:W-:Y:S05]  /*a600*/  CALL.ABS.NOINC R2 ;  /* 0x0000000002007343 */ /* 0x014fea0003c00000 */
.L_x_139:
[----:B------:R-:W-:Y:S01]  /*a610*/  ISETP.NE.AND P0, PT, R160, RZ, PT ;  /* 0x000000ffa000720c */ /* 0x000fe20003f05270 */
[----:B------:R-:W-:Y:S05]  /*a620*/  WARPSYNC.ALL ;  /* 0x0000000000007948 */ /* 0x000fea0003800000 */
[----:B------:R-:W-:Y:S01]  /*a630*/  R2UR UR4, R71 ;  /* 0x00000000470472ca */ /* 0x000fe200000e0000 */
[--C-:B----4-:R-:W-:Y:S01]  /*a640*/  HADD2.F32 R72, -RZ, R80.reuse.H0_H0 ;  /* 0x20000050ff487230 */ /* 0x110fe20000004100 */
[----:B------:R-:W-:Y:S01]  /*a650*/  IADD3 R166, PT, PT, R166, 0xd0, RZ ;  /* 0x000000d0a6a67810 */ /* 0x000fe20007ffe0ff */
[----:B------:R-:W-:Y:S01]  /*a660*/  HADD2.F32 R74, -RZ, R80.H1_H1 ;  /* 0x30000050ff4a7230 */ /* 0x000fe20000004100 */
[----:B------:R-:W-:Y:S01]  /*a670*/  BSSY.RECONVERGENT B0, `(.L_x_140) ;  /* 0x00000fd000007945 */ /* 0x000fe20003800200 */
[--C-:B------:R-:W-:Y:S01]  /*a680*/  HADD2.F32 R75, -RZ, R81.reuse.H0_H0 ;  /* 0x20000051ff4b7230 */ /* 0x100fe20000004100 */
[----:B------:R-:W-:Y:S01]  /*a690*/  LOP3.LUT R166, R166, 0xfefffff8, RZ, 0xc0, !PT ;  /* 0xfefffff8a6a67812 */ /* 0x000fe200078ec0ff */
[----:B------:R-:W-:Y:S02]  /*a6a0*/  HADD2.F32 R76, -RZ, R81.H1_H1 ;  /* 0x30000051ff4c7230 */ /* 0x000fe40000004100 */
[--C-:B------:R-:W-:Y:S02]  /*a6b0*/  HADD2.F32 R77, -RZ, R82.reuse.H0_H0 ;  /* 0x20000052ff4d7230 */ /* 0x100fe40000004100 */
[----:B------:R-:W-:Y:S02]  /*a6c0*/  HADD2.F32 R78, -RZ, R82.H1_H1 ;  /* 0x30000052ff4e7230 */ /* 0x000fe40000004100 */
[----:B-1----:R-:W1:Y:S01]  /*a6d0*/  LDTM.x64 R4, tmem[UR4+0xc0] ;  /* 0x0000c004000479ee */ /* 0x002e620008340000 */
[----:B------:R-:W-:Y:S01]  /*a6e0*/  NOP ;  /* 0x0000000000007918 */ /* 0x000fe20000000000 */
[----:B-1----:R1:W-:Y:S01]  /*a6f0*/  SYNCS.ARRIVE.TRANS64.RED.A1T0 RZ, [R166+URZ], RZ ;  /* 0x000000ffa6ff79a7 */ /* 0x0023e200081004ff */
[--C-:B------:R-:W-:Y:S02]  /*a700*/  HADD2.F32 R79, -RZ, R83.reuse.H0_H0 ;  /* 0x20000053ff4f7230 */ /* 0x100fe40000004100 */
[----:B------:R-:W-:Y:S02]  /*a710*/  HADD2.F32 R80, -RZ, R83.H1_H1 ;  /* 0x30000053ff507230 */ /* 0x000fe40000004100 */
[--C-:B--2---:R-:W-:Y:S02]  /*a720*/  HADD2.F32 R81, -RZ, R88.reuse.H0_H0 ;  /* 0x20000058ff517230 */ /* 0x104fe40000004100 */
[----:B------:R-:W-:Y:S02]  /*a730*/  HADD2.F32 R83, -RZ, R88.H1_H1 ;  /* 0x30000058ff537230 */ /* 0x000fe40000004100 */
[--C-:B------:R-:W-:Y:S02]  /*a740*/  HADD2.F32 R82, -RZ, R89.reuse.H0_H0 ;  /* 0x20000059ff527230 */ /* 0x100fe40000004100 */
[----:B------:R-:W-:Y:S02]  /*a750*/  HADD2.F32 R84, -RZ, R89.H1_H1 ;  /* 0x30000059ff547230 */ /* 0x000fe40000004100 */
[--C-:B------:R-:W-:Y:S02]  /*a760*/  HADD2.F32 R85, -RZ, R90.reuse.H0_H0 ;  /* 0x2000005aff557230 */ /* 0x100fe40000004100 */
[----:B------:R-:W-:Y:S02]  /*a770*/  HADD2.F32 R86, -RZ, R90.H1_H1 ;  /* 0x3000005aff567230 */ /* 0x000fe40000004100 */
[--C-:B------:R-:W-:Y:S02]  /*a780*/  HADD2.F32 R87, -RZ, R91.reuse.H0_H0 ;  /* 0x2000005bff577230 */ /* 0x100fe40000004100 */
[----:B------:R-:W-:Y:S02]  /*a790*/  HADD2.F32 R88, -RZ, R91.H1_H1 ;  /* 0x3000005bff587230 */ /* 0x000fe40000004100 */
[--C-:B------:R-:W-:Y:S02]  /*a7a0*/  HADD2.F32 R89, -RZ, R96.reuse.H0_H0 ;  /* 0x20000060ff597230 */ /* 0x100fe40000004100 */
[C---:B------:R-:W-:Y:S01]  /*a7b0*/  FMUL R4, R70.reuse, R4 ;  /* 0x0000000446047220 */ /* 0x040fe20000400000 */
[C---:B------:R-:W-:Y:S01]  /*a7c0*/  FMUL R5, R70.reuse, R5 ;  /* 0x0000000546057220 */ /* 0x040fe20000400000 */
[C---:B------:R-:W-:Y:S01]  /*a7d0*/  FMUL R6, R70.reuse, R6 ;  /* 0x0000000646067220 */ /* 0x040fe20000400000 */
[C---:B------:R-:W-:Y:S01]  /*a7e0*/  FMUL R7, R70.reuse, R7 ;  /* 0x0000000746077220 */ /* 0x040fe20000400000 */
[C---:B------:R-:W-:Y:S01]  /*a7f0*/  FFMA R4, R73.reuse, R72, R4 ;  /* 0x0000004849047223 */ /* 0x040fe20000000004 */
[C---:B------:R-:W-:Y:S01]  /*a800*/  FFMA R5, R73.reuse, R74, R5 ;  /* 0x0000004a49057223 */ /* 0x040fe20000000005 */
[C---:B------:R-:W-:Y:S01]  /*a810*/  FFMA R6, R73.reuse, R75, R6 ;  /* 0x0000004b49067223 */ /* 0x040fe20000000006 */
[----:B------:R-:W-:Y:S01]  /*a820*/  FFMA R7, R73, R76, R7 ;  /* 0x0000004c49077223 */ /* 0x000fe20000000007 */
[C---:B------:R-:W-:Y:S01]  /*a830*/  FMUL R8, R70.reuse, R8 ;  /* 0x0000000846087220 */ /* 0x040fe20000400000 */
[C---:B------:R-:W-:Y:S01]  /*a840*/  FMUL R9, R70.reuse, R9 ;  /* 0x0000000946097220 */ /* 0x040fe20000400000 */
[----:B------:R-:W-:Y:S01]  /*a850*/  F2FP.F16.F32.PACK_AB R4, R5, R4 ;  /* 0x000000040504723e */ /* 0x000fe200000000ff */
[C---:B------:R-:W-:Y:S01]  /*a860*/  FMUL R10, R70.reuse, R10 ;  /* 0x0000000a460a7220 */ /* 0x040fe20000400000 */
[----:B------:R-:W-:Y:S01]  /*a870*/  F2FP.F16.F32.PACK_AB R5, R7, R6 ;  /* 0x000000060705723e */ /* 0x000fe200000000ff */
[C---:B------:R-:W-:Y:S01]  /*a880*/  FFMA R8, R73.reuse, R77, R8 ;  /* 0x0000004d49087223 */ /* 0x040fe20000000008 */
[C---:B------:R-:W-:Y:S01]  /*a890*/  FFMA R9, R73.reuse, R78, R9 ;  /* 0x0000004e49097223 */ /* 0x040fe20000000009 */
[----:B------:R-:W-:Y:S01]  /*a8a0*/  FFMA R10, R73, R79, R10 ;  /* 0x0000004f490a7223 */ /* 0x000fe2000000000a */
[C---:B------:R-:W-:Y:S01]  /*a8b0*/  FMUL R11, R70.reuse, R11 ;  /* 0x0000000b460b7220 */ /* 0x040fe20000400000 */
[C---:B------:R-:W-:Y:S01]  /*a8c0*/  FMUL R0, R70.reuse, R12 ;  /* 0x0000000c46007220 */ /* 0x040fe20000400000 */
[C---:B------:R-:W-:Y:S01]  /*a8d0*/  FMUL R2, R70.reuse, R13 ;  /* 0x0000000d46027220 */ /* 0x040fe20000400000 */
[----:B------:R-:W-:Y:S01]  /*a8e0*/  F2FP.F16.F32.PACK_AB R6, R9, R8 ;  /* 0x000000080906723e */ /* 0x000fe200000000ff */
[C---:B------:R-:W-:Y:S01]  /*a8f0*/  FFMA R11, R73.reuse, R80, R11 ;  /* 0x00000050490b7223 */ /* 0x040fe2000000000b */
[C---:B------:R-:W-:Y:S01]  /*a900*/  FFMA R0, R73.reuse, R81, R0 ;  /* 0x0000005149007223 */ /* 0x040fe20000000000 */
[----:B------:R-:W-:Y:S01]  /*a910*/  FFMA R2, R73, R83, R2 ;  /* 0x0000005349027223 */ /* 0x000fe20000000002 */
[C---:B------:R-:W-:Y:S01]  /*a920*/  FMUL R3, R70.reuse, R14 ;  /* 0x0000000e46037220 */ /* 0x040fe20000400000 */
[C---:B------:R-:W-:Y:S01]  /*a930*/  FMUL R15, R70.reuse, R15 ;  /* 0x0000000f460f7220 */ /* 0x040fe20000400000 */
[----:B------:R-:W-:Y:S01]  /*a940*/  F2FP.F16.F32.PACK_AB R7, R11, R10 ;  /* 0x0000000a0b07723e */ /* 0x000fe200000000ff */
[----:B------:R-:W-:Y:S01]  /*a950*/  FMUL R12, R70, R16 ;  /* 0x00000010460c7220 */ /* 0x000fe20000400000 */
[----:B------:R-:W-:Y:S01]  /*a960*/  F2FP.F16.F32.PACK_AB R8, R2, R0 ;  /* 0x000000000208723e */ /* 0x000fe200000000ff */
[C---:B------:R-:W-:Y:S01]  /*a970*/  FFMA R3, R73.reuse, R82, R3 ;  /* 0x0000005249037223 */ /* 0x040fe20000000003 */
[C---:B------:R-:W-:Y:S01]  /*a980*/  FFMA R15, R73.reuse, R84, R15 ;  /* 0x00000054490f7223 */ /* 0x040fe2000000000f */
[----:B------:R1:W-:Y:S01]  /*a990*/  STS.128 [R165+UR44+0xc400], R4 ;  /* 0x00c40004a5007988 */ /* 0x0003e20008000c2c */
[----:B------:R-:W-:Y:S01]  /*a9a0*/  FFMA R12, R73, R85, R12 ;  /* 0x00000055490c7223 */ /* 0x000fe2000000000c */
[C---:B------:R-:W-:Y:S01]  /*a9b0*/  FMUL R13, R70.reuse, R17 ;  /* 0x00000011460d7220 */ /* 0x040fe20000400000 */
[C---:B------:R-:W-:Y:S01]  /*a9c0*/  FMUL R14, R70.reuse, R18 ;  /* 0x00000012460e7220 */ /* 0x040fe20000400000 */
[----:B------:R-:W-:Y:S01]  /*a9d0*/  F2FP.F16.F32.PACK_AB R9, R15, R3 ;  /* 0x000000030f09723e */ /* 0x000fe200000000ff */
[C---:B------:R-:W-:Y:S01]  /*a9e0*/  FMUL R19, R70.reuse, R19 ;  /* 0x0000001346137220 */ /* 0x040fe20000400000 */
[C---:B------:R-:W-:Y:S01]  /*a9f0*/  FFMA R13, R73.reuse, R86, R13 ;  /* 0x00000056490d7223 */ /* 0x040fe2000000000d */
[C---:B------:R-:W-:Y:S01]  /*aa00*/  FFMA R14, R73.reuse, R87, R14 ;  /* 0x00000057490e7223 */ /* 0x040fe2000000000e */
[----:B------:R-:W-:Y:S02]  /*aa10*/  HADD2.F32 R90, -RZ, R96.H1_H1 ;  /* 0x30000060ff5a7230 */ /* 0x000fe40000004100 */
[----:B------:R-:W-:Y:S01]  /*aa20*/  FFMA R19, R73, R88, R19 ;  /* 0x0000005849137223 */ /* 0x000fe20000000013 */
[C---:B------:R-:W-:Y:S01]  /*aa30*/  FMUL R16, R70.reuse, R20 ;  /* 0x0000001446107220 */ /* 0x040fe20000400000 */
[----:B------:R-:W-:Y:S01]  /*aa40*/  F2FP.F16.F32.PACK_AB R10, R13, R12 ;  /* 0x0000000c0d0a723e */ /* 0x000fe200000000ff */
[--C-:B------:R-:W-:Y:S02]  /*aa50*/  HADD2.F32 R91, -RZ, R97.reuse.H0_H0 ;  /* 0x20000061ff5b7230 */ /* 0x100fe40000004100 */
[C---:B------:R-:W-:Y:S01]  /*aa60*/  FMUL R17, R70.reuse, R21 ;  /* 0x0000001546117220 */ /* 0x040fe20000400000 */
[----:B------:R-:W-:Y:S01]  /*aa70*/  F2FP.F16.F32.PACK_AB R11, R19, R14 ;  /* 0x0000000e130b723e */ /* 0x000fe200000000ff */
[C---:B------:R-:W-:Y:S01]  /*aa80*/  FFMA R16, R73.reuse, R89, R16 ;  /* 0x0000005949107223 */ /* 0x040fe20000000010 */
[----:B------:R-:W-:Y:S02]  /*aa90*/  HADD2.F32 R92, -RZ, R97.H1_H1 ;  /* 0x30000061ff5c7230 */ /* 0x000fe40000004100 */
[----:B------:R-:W-:Y:S01]  /*aaa0*/  FFMA R17, R73, R90, R17 ;  /* 0x0000005a49117223 */ /* 0x000fe20000000011 */
[C---:B------:R-:W-:Y:S01]  /*aab0*/  FMUL R18, R70.reuse, R22 ;  /* 0x0000001646127220 */ /* 0x040fe20000400000 */
[----:B------:R1:W-:Y:S01]  /*aac0*/  STS.128 [R167+0xc400], R8 ;  /* 0x00c40008a7007388 */ /* 0x0003e20000000c00 */
[--C-:B------:R-:W-:Y:S02]  /*aad0*/  HADD2.F32 R93, -RZ, R98.reuse.H0_H0 ;  /* 0x20000062ff5d7230 */ /* 0x100fe40000004100 */
[C---:B------:R-:W-:Y:S01]  /*aae0*/  FMUL R23, R70.reuse, R23 ;  /* 0x0000001746177220 */ /* 0x040fe20000400000 */
[----:B------:R-:W-:Y:S01]  /*aaf0*/  F2FP.F16.F32.PACK_AB R16, R17, R16 ;  /* 0x000000101110723e */ /* 0x000fe200000000ff */
[C---:B------:R-:W-:Y:S01]  /*ab00*/  FFMA R18, R73.reuse, R91, R18 ;  /* 0x0000005b49127223 */ /* 0x040fe20000000012 */
[----:B------:R-:W-:Y:S02]  /*ab10*/  HADD2.F32 R94, -RZ, R98.H1_H1 ;  /* 0x30000062ff5e7230 */ /* 0x000fe40000004100 */
[----:B------:R-:W-:Y:S01]  /*ab20*/  FFMA R23, R73, R92, R23 ;  /* 0x0000005c49177223 */ /* 0x000fe20000000017 */
[C---:B------:R-:W-:Y:S01]  /*ab30*/  FMUL R20, R70.reuse, R24 ;  /* 0x0000001846147220 */ /* 0x040fe20000400000 */
[--C-:B------:R-:W-:Y:S02]  /*ab40*/  HADD2.F32 R95, -RZ, R99.reuse.H0_H0 ;  /* 0x20000063ff5f7230 */ /* 0x100fe40000004100 */
[C---:B------:R-:W-:Y:S01]  /*ab50*/  FMUL R21, R70.reuse, R25 ;  /* 0x0000001946157220 */ /* 0x040fe20000400000 */
[----:B------:R-:W-:Y:S01]  /*ab60*/  HADD2.F32 R96, -RZ, R99.H1_H1 ;  /* 0x30000063ff607230 */ /* 0x000fe20000004100 */
[----:B------:R-:W-:Y:S01]  /*ab70*/  F2FP.F16.F32.PACK_AB R17, R23, R18 ;  /* 0x000000121711723e */ /* 0x000fe200000000ff */
[C---:B------:R-:W-:Y:S01]  /*ab80*/  FFMA R20, R73.reuse, R93, R20 ;  /* 0x0000005d49147223 */ /* 0x040fe20000000014 */
        /* <DEDUP_REMOVED lines=16> */
[--C-:B------:R-:W-:Y:S01]  /*ac90*/  HADD2.F32 R101, -RZ, R106.reuse.H0_H0 ;  /* 0x2000006aff657230 */ /* 0x100fe20000004100 */
[----:B------:R1:W-:Y:S01]  /*aca0*/  STS.128 [R164+0xc400], R16 ;  /* 0x00c40010a4007388 */ /* 0x0003e20000000c00 */
        /* <DEDUP_REMOVED lines=69> */
[C---:B------:R-:W-:Y:S01]  /*b100*/  FFMA R45, R73.reuse, R118, R45 ;  /* 0x00000076492d7223 */ /* 0x040fe2000000002d */
[C---:B------:R-:W-:Y:S01]  /*b110*/  FMUL R46, R70.reuse, R50 ;  /* 0x00000032462e7220 */ /* 0x040fe20000400000 */
[--C-:B------:R-:W-:Y:S02]  /*b120*/  HADD2.F32 R121, -RZ, R128.reuse.H0_H0 ;  /* 0x20000080ff797230 */ /* 0x100fe40000004100 */
[C---:B------:R-:W-:Y:S01]  /*b130*/  FMUL R51, R70.reuse, R51 ;  /* 0x0000003346337220 */ /* 0x040fe20000400000 */
[----:B------:R-:W-:Y:S02]  /*b140*/  HADD2.F32 R122, -RZ, R128.H1_H1 ;  /* 0x30000080ff7a7230 */ /* 0x000fe40000004100 */
[C---:B------:R-:W-:Y:S01]  /*b150*/  FMUL R48, R70.reuse, R52 ;  /* 0x0000003446307220 */ /* 0x040fe20000400000 */
[--C-:B------:R-:W-:Y:S02]  /*b160*/  HADD2.F32 R123, -RZ, R129.reuse.H0_H0 ;  /* 0x20000081ff7b7230 */ /* 0x100fe40000004100 */
[C---:B------:R-:W-:Y:S01]  /*b170*/  FMUL R49, R70.reuse, R53 ;  /* 0x0000003546317220 */ /* 0x040fe20000400000 */
[C---:B------:R-:W-:Y:S01]  /*b180*/  FFMA R46, R73.reuse, R119, R46 ;  /* 0x00000077492e7223 */ /* 0x040fe2000000002e */
[----:B------:R-:W-:Y:S02]  /*b190*/  HADD2.F32 R124, -RZ, R129.H1_H1 ;  /* 0x30000081ff7c7230 */ /* 0x000fe40000004100 */
[C---:B------:R-:W-:Y:S01]  /*b1a0*/  FMUL R50, R70.reuse, R54 ;  /* 0x0000003646327220 */ /* 0x040fe20000400000 */
[C---:B------:R-:W-:Y:S01]  /*b1b0*/  FFMA R51, R73.reuse, R120, R51 ;  /* 0x0000007849337223 */ /* 0x040fe20000000033 */
        /* <DEDUP_REMOVED lines=11> */
[----:B------:R-:W-:Y:S01]  /*b270*/  FFMA R55, R73, R124, R55 ;  /* 0x0000007c49377223 */ /* 0x000fe20000000037 */
[--C-:B------:R-:W-:Y:S02]  /*b280*/  HADD2.F32 R129, -RZ, R136.reuse.H0_H0 ;  /* 0x20000088ff817230 */ /* 0x100fe40000004100 */
[C---:B------:R-:W-:Y:S01]  /*b290*/  FMUL R59, R70.reuse, R59 ;  /* 0x0000003b463b7220 */ /* 0x040fe20000400000 */
[----:B------:R-:W-:Y:S01]  /*b2a0*/  F2FP.F16.F32.PACK_AB R42, R45, R44 ;  /* 0x0000002c2d2a723e */ /* 0x000fe200000000ff */
[----:B------:R-:W-:Y:S01]  /*b2b0*/  FFMA R52, R73, R125, R52 ;  /* 0x0000007d49347223 */ /* 0x000fe20000000034 */
[----:B------:R-:W-:Y:S01]  /*b2c0*/  F2FP.F16.F32.PACK_AB R43, R51, R46 ;  /* 0x0000002e332b723e */ /* 0x000fe200000000ff */
[----:B------:R-:W-:Y:S02]  /*b2d0*/  HADD2.F32 R130, -RZ, R136.H1_H1 ;  /* 0x30000088ff827230 */ /* 0x000fe40000004100 */
[C---:B------:R-:W-:Y:S01]  /*b2e0*/  FMUL R56, R70.reuse, R60 ;  /* 0x0000003c46387220 */ /* 0x040fe20000400000 */
[C---:B------:R-:W-:Y:S01]  /*b2f0*/  FFMA R53, R73.reuse, R126, R53 ;  /* 0x0000007e49357223 */ /* 0x040fe20000000035 */
[--C-:B------:R-:W-:Y:S01]  /*b300*/  HADD2.F32 R131, -RZ, R137.reuse.H0_H0 ;  /* 0x20000089ff837230 */ /* 0x100fe20000004100 */
[----:B------:R1:W-:Y:S01]  /*b310*/  STS.128 [R170+0xc400], R40 ;  /* 0x00c40028aa007388 */ /* 0x0003e20000000c00 */
        /* <DEDUP_REMOVED lines=15> */
[----:B------:R-:W-:Y:S02]  /*b410*/  HADD2.F32 R136, -RZ, R139.H1_H1 ;  /* 0x3000008bff887230 */ /* 0x000fe40000004100 */
[C---:B------:R-:W-:Y:S01]  /*b420*/  FMUL R62, R70.reuse, R66 ;  /* 0x00000042463e7220 */ /* 0x040fe20000400000 */
[----:B------:R-:W-:Y:S01]  /*b430*/  F2FP.F16.F32.PACK_AB R49, R55, R50 ;  /* 0x000000323731723e */ /* 0x000fe200000000ff */
        /* <DEDUP_REMOVED lines=32> */
.L_x_141:
[----:B------:R-:W-:Y:S05]  /*b640*/  BSYNC.RECONVERGENT B0 ;  /* 0x0000000000007941 */ /* 0x000fea0003800200 */
.L_x_140:
[----:B------:R-:W-:Y:S01]  /*b650*/  BAR.SYNC.DEFER_BLOCKING 0x1, 0x80 ;  /* 0x0042000000007b1d */ /* 0x000fe20000010000 */
[----:B------:R-:W-:Y:S01]  /*b660*/  UISETP.NE.AND UP0, UPT, UR52, -0x4, UPT ;  /* 0xfffffffc3400788c */ /* 0x000fe2000bf05270 */
[----:B------:R-:W-:Y:S08]  /*b670*/  IADD3 R68, PT, PT, R68, 0x1, RZ ;  /* 0x0000000144447810 */ /* 0x000ff00007ffe0ff */
[----:B------:R-:W-:Y:S05]  /*b680*/  BRA.U !UP0, `(.L_x_142) ;  /* 0x0000000108287547 */ /* 0x000fea000b800000 */
[----:B------:R-:W-:Y:S01]  /*b690*/  ISETP.NE.AND P0, PT, R163, RZ, PT ;  /* 0x000000ffa300720c */ /* 0x000fe20003f05270 */
[----:B------:R-:W-:Y:S01]  /*b6a0*/  IMAD.U32 R3, RZ, RZ, UR46 ;  /* 0x0000002eff037e24 */ /* 0x000fe2000f8e00ff */
[----:B------:R-:W-:Y:S01]  /*b6b0*/  UIADD3 UR4, UPT, UPT, UR46, 0x1, URZ ;  /* 0x000000012e047890 */ /* 0x000fe2000fffe0ff */
[----:B------:R-:W-:Y:S03]  /*b6c0*/  IMAD.U32 R0, RZ, RZ, UR47 ;  /* 0x0000002fff007e24 */ /* 0x000fe6000f8e00ff */
[----:B------:R-:W-:Y:S04]  /*b6d0*/  UISETP.NE.AND UP0, UPT, UR4, 0x4, UPT ;  /* 0x000000040400788c */ /* 0x000fe8000bf05270 */
[----:B------:R-:W-:Y:S03]  /*b6e0*/  USEL UR46, UR4, URZ, UP0 ;  /* 0x000000ff042e7287 */ /* 0x000fe60008000000 */
[----:B------:R-:W-:Y:S05]  /*b6f0*/  @P0 LEA R3, R3, UR44, 0x3 ;  /* 0x0000002c03030c11 */ /* 0x000fea000f8e18ff */
[----:B------:R-:W-:Y:S05]  /*b700*/  @P0 VIADD R3, R3, 0x70 ;  /* 0x0000007003030836 */ /* 0x000fea0000000000 */
[----:B------:R-:W-:Y:S04]  /*b710*/  @P0 PRMT R0, R0, 0x654, R3 ;  /* 0x0000065400000816 */ /* 0x000fe80000000003 */
[----:B------:R2:W-:Y:S03]  /*b720*/  @P0 SYNCS.ARRIVE.TRANS64.RED.A1T0 RZ, [R0+URZ], RZ ;  /* 0x000000ff00ff09a7 */ /* 0x0005e600081004ff */
.L_x_142:
[----:B------:R-:W-:Y:S01]  /*b730*/  R2UR UR4, R148 ;  /* 0x00000000940472ca */ /* 0x000fe200000e0000 */
[----:B------:R-:W-:Y:S01]  /*b740*/  UISETP.NE.AND UP0, UPT, UR62, URZ, UPT ;  /* 0x000000ff3e00728c */ /* 0x000fe2000bf05270 */
[----:B------:R-:W-:Y:S01]  /*b750*/  ISETP.NE.AND P0, PT, R152, 0x2, PT ;  /* 0x000000029800780c */ /* 0x000fe20003f05270 */
[----:B------:R-:W-:Y:S01]  /*b760*/  UIADD3 UR20, UPT, UPT, UR37, UR63, URZ ;  /* 0x0000003f25147290 */ /* 0x000fe2000fffe0ff */
[----:B------:R-:W-:Y:S01]  /*b770*/  ISETP.NE.AND P1, PT, R68, 0x2, PT ;  /* 0x000000024400780c */ /* 0x000fe20003f25270 */
[----:B------:R-:W-:Y:S01]  /*b780*/  UIADD3 UR52, UPT, UPT, UR52, 0x4, URZ ;  /* 0x0000000434347890 */ /* 0x000fe2000fffe0ff */
[----:B--2---:R-:W-:Y:S01]  /*b790*/  SEL R0, RZ, 0x1, P0 ;  /* 0x00000001ff007807 */ /* 0x004fe20000000000 */
[----:B------:R-:W-:Y:S01]  /*b7a0*/  UMOV UR36, UR61 ;  /* 0x0000003d00247c82 */ /* 0x000fe20008000000 */
[----:B------:R-:W-:Y:S02]  /*b7b0*/  SEL R3, RZ, 0x1, P1 ;  /* 0x00000001ff037807 */ /* 0x000fe40000800000 */
[----:B------:R-:W-:Y:S02]  /*b7c0*/  LOP3.LUT R155, R155, R0, RZ, 0x3c, !PT ;  /* 0x000000009b9b7212 */ /* 0x000fe400078e3cff */
[----:B------:R-:W-:Y:S01]  /*b7d0*/  LOP3.LUT R156, R156, R3, RZ, 0x3c, !PT ;  /* 0x000000039c9c7212 */ /* 0x000fe200078e3cff */
[----:B------:R-:W-:Y:S01]  /*b7e0*/  UIADD3 UR16, UPT, UPT, UR38, UR4, URZ ;  /* 0x0000000426107290 */ /* 0x000fe2000fffe0ff */
[----:B------:R-:W-:Y:S02]  /*b7f0*/  SEL R152, R152, RZ, P0 ;  /* 0x000000ff98987207 */ /* 0x000fe40000000000 */
[----:B------:R-:W-:Y:S01]  /*b800*/  SEL R68, R68, RZ, P1 ;  /* 0x000000ff44447207 */ /* 0x000fe20000800000 */
[----:B------:R-:W-:Y:S08]  /*b810*/  BRA.U UP0, `(.L_x_143) ;  /* 0xffffff9d009c7547 */ /* 0x000ff0000b83ffff */
[----:B------:R-:W-:-:S13]  /*b820*/  R2UR UR4, R149 ;  /* 0x00000000950472ca */ /* 0x000fda00000e0000 */
[----:B------:R-:W-:-:S09]  /*b830*/  UISETP.NE.AND UP0, UPT, UR4, URZ, UPT ;  /* 0x000000ff0400728c */ /* 0x000fd2000bf05270 */
[----:B------:R-:W-:Y:S05]  /*b840*/  BRA.U !UP0, `(.L_x_144) ;  /* 0x0000000108487547 */ /* 0x000fea000b800000 */
[----:B------:R-:W2:Y:S02]  /*b850*/  LDCU.64 UR4, c[0x0][0x890] ;  /* 0x00011200ff0477ac */ /* 0x000ea40008000a00 */
[----:B--2---:R-:W-:-:S04]  /*b860*/  UISETP.NE.U32.AND UP0, UPT, UR4, URZ, UPT ;  /* 0x000000ff0400728c */ /* 0x004fc8000bf05070 */
[----:B------:R-:W-:-:S09]  /*b870*/  UISETP.NE.AND.EX UP0, UPT, UR5, URZ, UPT, UP0 ;  /* 0x000000ff0500728c */ /* 0x000fd2000bf05300 */
[----:B------:R-:W-:Y:S05]  /*b880*/  BRA.U UP0, `(.L_x_145) ;  /* 0x00000001000c7547 */ /* 0x000fea000b800000 */
[----:B------:R-:W-:-:S13]  /*b890*/  FSETP.NEU.AND P0, PT, R73, RZ, PT ;  /* 0x000000ff4900720b */ /* 0x000fda0003f0d000 */
[----:B------:R-:W-:Y:S05]  /*b8a0*/  @!P0 EXIT ;  /* 0x000000000000894d */ /* 0x000fea0003800000 */
[----:B------:R-:W-:Y:S05]  /*b8b0*/  BRA `(.L_x_144) ;  /* 0x00000000002c7947 */ /* 0x000fea0003800000 */
.L_x_145:
[----:B------:R-:W-:Y:S01]  /*b8c0*/  ISETP.NE.AND P0, PT, R151, RZ, PT ;  /* 0x000000ff9700720c */ /* 0x000fe20003f05270 */
[----:B------:R-:W-:-:S12]  /*b8d0*/  BSSY.RECONVERGENT B0, `(.L_x_144) ;  /* 0x0000009000007945 */ /* 0x000fd80003800200 */
[----:B------:R-:W-:Y:S05]  /*b8e0*/  @P0 BRA `(.L_x_146) ;  /* 0x0000000000140947 */ /* 0x000fea0003800000 */
[----:B------:R-:W2:Y:S02]  /*b8f0*/  LDCU.64 UR4, c[0x0][0x888] ;  /* 0x00011100ff0477ac */ /* 0x000ea40008000a00 */
[----:B--2---:R-:W-:-:S04]  /*b900*/  ISETP.NE.U32.AND P0, PT, RZ, UR4, PT ;  /* 0x00000004ff007c0c */ /* 0x004fc8000bf05070 */
[----:B------:R-:W-:-:S13]  /*b910*/  ISETP.NE.AND.EX P0, PT, RZ, UR5, PT, P0 ;  /* 0x00000005ff007c0c */ /* 0x000fda000bf05300 */
[----:B------:R-:W-:Y:S05]  /*b920*/  @!P0 EXIT ;  /* 0x000000000000894d */ /* 0x000fea0003800000 */
[----:B------:R-:W-:Y:S05]  /*b930*/  BRA `(.L_x_147) ;  /* 0x0000000000087947 */ /* 0x000fea0003800000 */
.L_x_146:
[----:B------:R-:W-:-:S13]  /*b940*/  FSETP.NEU.AND P0, PT, R73, RZ, PT ;  /* 0x000000ff4900720b */ /* 0x000fda0003f0d000 */
[----:B------:R-:W-:Y:S05]  /*b950*/  @!P0 EXIT ;  /* 0x000000000000894d */ /* 0x000fea0003800000 */
.L_x_147:
[----:B------:R-:W-:Y:S05]  /*b960*/  BSYNC.RECONVERGENT B0 ;  /* 0x0000000000007941 */ /* 0x000fea0003800200 */
.L_x_144:
[----:B------:R-:W-:Y:S01]  /*b970*/  ULEA UR4, UR46, UR44, 0x3 ;  /* 0x0000002c2e047291 */ /* 0x000fe2000f8e18ff */
[----:B------:R-:W-:-:S04]  /*b980*/  DEPBAR.LE SB0, 0x0 ;  /* 0x000080000000791a */ /* 0x000fc80000000000 */
[----:B------:R-:W-:-:S04]  /*b990*/  UIADD3 UR4, UPT, UPT, UR4, 0x70, URZ ;  /* 0x0000007004047890 */ /* 0x000fc8000fffe0ff */
[----:B------:R-:W-:-:S09]  /*b9a0*/  UPRMT UR4, UR47, 0x654, UR4 ;  /* 0x000006542f047896 */ /* 0x000fd20008000004 */
[----:B------:R-:W-:Y:S01]  /*b9b0*/  SYNCS.ARRIVE.TRANS64.RED.A1T0 RZ, [UR4], RZ ;  /* 0x000000ffffff79a7 */ /* 0x000fe20008100404 */
[----:B------:R-:W-:Y:S05]  /*b9c0*/  EXIT ;  /* 0x000000000000794d */ /* 0x000fea0003800000 */
.L_x_24:
[----:B--2---:R2:W3:Y:S02]  /*b9d0*/  SYNCS.PHASECHK.TRANS64.TRYWAIT P0, [R3+URZ+0xf0], R2 ;  /* 0x0000f002030075a7 */ /* 0x0044e400080011ff */
[----:B---3--:R-:W-:Y:S05]  /*b9e0*/  @!P0 NANOSLEEP.SYNCS 0x989680 ;  /* 0x009896800000895d */ /* 0x008fea0003900000 */
[----:B------:R-:W3:Y:S02]  /*b9f0*/  @!P0 SYNCS.PHASECHK.TRANS64 P0, [R3+URZ+0xf0], R2 ;  /* 0x0000f002030085a7 */ /* 0x000ee400080010ff */
[----:B---3--:R-:W-:Y:S05]  /*ba00*/  @!P0 BRA `(.L_x_24) ;  /* 0xfffffffc00f08947 */ /* 0x008fea000383ffff */
[----:B------:R-:W-:Y:S05]  /*ba10*/  BRA `(.L_x_148) ;  /* 0xffffff5c00f87947 */ /* 0x000fea000383ffff */
.L_x_27:
[----:B-1----:R-:W-:-:S07]  /*ba20*/  MOV R0, UR33 ;  /* 0x0000002100007c02 */ /* 0x002fce0008000f00 */
.L_x_149:
[----:B-1----:R1:W2:Y:S02]  /*ba30*/  SYNCS.PHASECHK.TRANS64.TRYWAIT P0, [R0+URZ+0x28], R3 ;  /* 0x00002803000075a7 */ /* 0x0022a400080011ff */
[----:B--2---:R-:W-:Y:S05]  /*ba40*/  @!P0 NANOSLEEP.SYNCS 0x989680 ;  /* 0x009896800000895d */ /* 0x004fea0003900000 */
[----:B------:R-:W2:Y:S02]  /*ba50*/  @!P0 SYNCS.PHASECHK.TRANS64 P0, [R0+URZ+0x28], R3 ;  /* 0x00002803000085a7 */ /* 0x000ea400080010ff */
[----:B--2---:R-:W-:Y:S05]  /*ba60*/  @!P0 BRA `(.L_x_149) ;  /* 0xfffffffc00f08947 */ /* 0x004fea000383ffff */
[----:B------:R-:W-:Y:S05]  /*ba70*/  BRA `(.L_x_26) ;  /* 0xffffff6000507947 */ /* 0x000fea000383ffff */
.L_x_34:
[----:B-1----:R-:W-:-:S07]  /*ba80*/  MOV R0, UR17 ;  /* 0x0000001100007c02 */ /* 0x002fce0008000f00 */
.L_x_150:
[----:B-1----:R1:W2:Y:S02]  /*ba90*/  SYNCS.PHASECHK.TRANS64.TRYWAIT P0, [R0+URZ+0x28], R3 ;  /* 0x00002803000075a7 */ /* 0x0022a400080011ff */
[----:B--2---:R-:W-:Y:S05]  /*baa0*/  @!P0 NANOSLEEP.SYNCS 0x989680 ;  /* 0x009896800000895d */ /* 0x004fea0003900000 */
[----:B------:R-:W2:Y:S02]  /*bab0*/  @!P0 SYNCS.PHASECHK.TRANS64 P0, [R0+URZ+0x28], R3 ;  /* 0x00002803000085a7 */ /* 0x000ea400080010ff */
[----:B--2---:R-:W-:Y:S05]  /*bac0*/  @!P0 BRA `(.L_x_150) ;  /* 0xfffffffc00f08947 */ /* 0x004fea000383ffff */
[----:B------:R-:W-:Y:S05]  /*bad0*/  BRA `(.L_x_33) ;  /* 0xffffff6400107947 */ /* 0x000fea000383ffff */
.L_x_39:
[----:B-1----:R1:W2:Y:S02]  /*bae0*/  SYNCS.PHASECHK.TRANS64.TRYWAIT P0, [R3+URZ+0xa0], R0 ;  /* 0x0000a000030075a7 */ /* 0x0022a400080011ff */
[----:B--2---:R-:W-:Y:S05]  /*baf0*/  @!P0 NANOSLEEP.SYNCS 0x989680 ;  /* 0x009896800000895d */ /* 0x004fea0003900000 */
[----:B------:R-:W2:Y:S02]  /*bb00*/  @!P0 SYNCS.PHASECHK.TRANS64 P0, [R3+URZ+0xa0], R0 ;  /* 0x0000a000030085a7 */ /* 0x000ea400080010ff */
[----:B--2---:R-:W-:Y:S05]  /*bb10*/  @!P0 BRA `(.L_x_39) ;  /* 0xfffffffc00f08947 */ /* 0x004fea000383ffff */
[----:B------:R-:W-:Y:S05]  /*bb20*/  BRA `(.L_x_151) ;  /* 0xffffff6400b87947 */ /* 0x000fea000383ffff */
.L_x_43:
[----:B-1----:R-:W-:-:S07]  /*bb30*/  MOV R0, UR4 ;  /* 0x0000000400007c02 */ /* 0x002fce0008000f00 */
.L_x_152:
[----:B-1----:R1:W2:Y:S02]  /*bb40*/  SYNCS.PHASECHK.TRANS64.TRYWAIT P0, [R0+URZ], R3 ;  /* 0x00000003000075a7 */ /* 0x0022a400080011ff */
[----:B--2---:R-:W-:Y:S05]  /*bb50*/  @!P0 NANOSLEEP.SYNCS 0x989680 ;  /* 0x009896800000895d */ /* 0x004fea0003900000 */
[----:B------:R-:W2:Y:S02]  /*bb60*/  @!P0 SYNCS.PHASECHK.TRANS64 P0, [R0+URZ], R3 ;  /* 0x00000003000085a7 */ /* 0x000ea400080010ff */
[----:B--2---:R-:W-:Y:S05]  /*bb70*/  @!P0 BRA `(.L_x_152) ;  /* 0xfffffffc00f08947 */ /* 0x004fea000383ffff */
[----:B------:R-:W-:Y:S05]  /*bb80*/  BRA `(.L_x_153) ;  /* 0xffffff6c00607947 */ /* 0x000fea000383ffff */
.L_x_44:
[----:B------:R-:W-:-:S07]  /*bb90*/  MOV R0, UR5 ;  /* 0x0000000500007c02 */ /* 0x000fce0008000f00 */
.L_x_154:
[----:B-1----:R1:W2:Y:S02]  /*bba0*/  SYNCS.PHASECHK.TRANS64.TRYWAIT P0, [R0+URZ], R3 ;  /* 0x00000003000075a7 */ /* 0x0022a400080011ff */
[----:B--2---:R-:W-:Y:S05]  /*bbb0*/  @!P0 NANOSLEEP.SYNCS 0x989680 ;  /* 0x009896800000895d */ /* 0x004fea0003900000 */
[----:B------:R-:W2:Y:S02]  /*bbc0*/  @!P0 SYNCS.PHASECHK.TRANS64 P0, [R0+URZ], R3 ;  /* 0x00000003000085a7 */ /* 0x000ea400080010ff */
[----:B--2---:R-:W-:Y:S05]  /*bbd0*/  @!P0 BRA `(.L_x_154) ;  /* 0xfffffffc00f08947 */ /* 0x004fea000383ffff */
[----:B------:R-:W-:Y:S05]  /*bbe0*/  BRA `(.L_x_155) ;  /* 0xffffff6c006c7947 */ /* 0x000fea000383ffff */
.L_x_45:
[----:B------:R-:W-:-:S07]  /*bbf0*/  MOV R0, UR5 ;  /* 0x0000000500007c02 */ /* 0x000fce0008000f00 */
.L_x_156:
[----:B-1----:R1:W2:Y:S02]  /*bc00*/  SYNCS.PHASECHK.TRANS64.TRYWAIT P0, [R0+URZ], R3 ;  /* 0x00000003000075a7 */ /* 0x0022a400080011ff */
[----:B--2---:R-:W-:Y:S05]  /*bc10*/  @!P0 NANOSLEEP.SYNCS 0x989680 ;  /* 0x009896800000895d */ /* 0x004fea0003900000 */
[----:B------:R-:W2:Y:S02]  /*bc20*/  @!P0 SYNCS.PHASECHK.TRANS64 P0, [R0+URZ], R3 ;  /* 0x00000003000085a7 */ /* 0x000ea400080010ff */
[----:B--2---:R-:W-:Y:S05]  /*bc30*/  @!P0 BRA `(.L_x_156) ;  /* 0xfffffffc00f08947 */ /* 0x004fea000383ffff */
[----:B------:R-:W-:Y:S05]  /*bc40*/  BRA `(.L_x_157) ;  /* 0xffffff6c00787947 */ /* 0x000fea000383ffff */
.L_x_46:
[----:B------:R-:W-:-:S07]  /*bc50*/  MOV R0, UR5 ;  /* 0x0000000500007c02 */ /* 0x000fce0008000f00 */
.L_x_158:
[----:B-1----:R1:W2:Y:S02]  /*bc60*/  SYNCS.PHASECHK.TRANS64.TRYWAIT P0, [R0+URZ], R3 ;  /* 0x00000003000075a7 */ /* 0x0022a400080011ff */
[----:B--2---:R-:W-:Y:S05]  /*bc70*/  @!P0 NANOSLEEP.SYNCS 0x989680 ;  /* 0x009896800000895d */ /* 0x004fea0003900000 */
[----:B------:R-:W2:Y:S02]  /*bc80*/  @!P0 SYNCS.PHASECHK.TRANS64 P0, [R0+URZ], R3 ;  /* 0x00000003000085a7 */ /* 0x000ea400080010ff */
[----:B--2---:R-:W-:Y:S05]  /*bc90*/  @!P0 BRA `(.L_x_158) ;  /* 0xfffffffc00f08947 */ /* 0x004fea000383ffff */
[----:B------:R-:W-:Y:S05]  /*bca0*/  BRA `(.L_x_159) ;  /* 0xffffff6c00847947 */ /* 0x000fea000383ffff */
.L_x_49:
[----:B-1----:R1:W2:Y:S02]  /*bcb0*/  SYNCS.PHASECHK.TRANS64.TRYWAIT P0, [R2+URZ+0xe0], R5 ;  /* 0x0000e005020075a7 */ /* 0x0022a400080011ff */
[----:B--2---:R-:W-:Y:S05]  /*bcc0*/  @!P0 NANOSLEEP.SYNCS 0x989680 ;  /* 0x009896800000895d */ /* 0x004fea0003900000 */
[----:B------:R-:W2:Y:S02]  /*bcd0*/  @!P0 SYNCS.PHASECHK.TRANS64 P0, [R2+URZ+0xe0], R5 ;  /* 0x0000e005020085a7 */ /* 0x000ea400080010ff */
[----:B--2---:R-:W-:Y:S05]  /*bce0*/  @!P0 BRA `(.L_x_49) ;  /* 0xfffffffc00f08947 */ /* 0x004fea000383ffff */
[----:B------:R-:W-:Y:S05]  /*bcf0*/  BRA `(.L_x_160) ;  /* 0xffffff6c00e07947 */ /* 0x000fea000383ffff */
.L_x_50:
[----:B------:R-:W-:-:S07]  /*bd00*/  MOV R2, UR4 ;  /* 0x0000000400027c02 */ /* 0x000fce0008000f00 */
.L_x_161:
[----:B-1----:R1:W2:Y:S02]  /*bd10*/  SYNCS.PHASECHK.TRANS64.TRYWAIT P0, [R2+URZ+0xb0], R5 ;  /* 0x0000b005020075a7 */ /* 0x0022a400080011ff */
[----:B--2---:R-:W-:Y:S05]  /*bd20*/  @!P0 NANOSLEEP.SYNCS 0x989680 ;  /* 0x009896800000895d */ /* 0x004fea0003900000 */
[----:B------:R-:W2:Y:S02]  /*bd30*/  @!P0 SYNCS.PHASECHK.TRANS64 P0, [R2+URZ+0xb0], R5 ;  /* 0x0000b005020085a7 */ /* 0x000ea400080010ff */
[----:B--2---:R-:W-:Y:S05]  /*bd40*/  @!P0 BRA `(.L_x_161) ;  /* 0xfffffffc00f08947 */ /* 0x004fea000383ffff */
[----:B------:R-:W-:Y:S05]  /*bd50*/  BRA `(.L_x_162) ;  /* 0xffffff6c00f07947 */ /* 0x000fea000383ffff */
.L_x_51:
[----:B-1----:R1:W2:Y:S02]  /*bd60*/  SYNCS.PHASECHK.TRANS64.TRYWAIT P1, [R2+URZ+0xa0], R5 ;  /* 0x0000a005020075a7 */ /* 0x0022a400080211ff */
[----:B--2---:R-:W-:Y:S05]  /*bd70*/  @!P1 NANOSLEEP.SYNCS 0x989680 ;  /* 0x009896800000995d */ /* 0x004fea0003900000 */
[----:B------:R-:W2:Y:S02]  /*bd80*/  @!P1 SYNCS.PHASECHK.TRANS64 P1, [R2+URZ+0xa0], R5 ;  /* 0x0000a005020095a7 */ /* 0x000ea400080210ff */
[----:B--2---:R-:W-:Y:S05]  /*bd90*/  @!P1 BRA `(.L_x_51) ;  /* 0xfffffffc00f09947 */ /* 0x004fea000383ffff */
[----:B------:R-:W-:Y:S05]  /*bda0*/  BRA `(.L_x_163) ;  /* 0xffffff7000207947 */ /* 0x000fea000383ffff */
.L_x_54:
[----:B------:R-:W-:-:S07]  /*bdb0*/  MOV R0, UR4 ;  /* 0x0000000400007c02 */ /* 0x000fce0008000f00 */
.L_x_164:
[----:B-1----:R1:W2:Y:S02]  /*bdc0*/  SYNCS.PHASECHK.TRANS64.TRYWAIT P0, [R0+URZ+0xb0], R3 ;  /* 0x0000b003000075a7 */ /* 0x0022a400080011ff */
[----:B--2---:R-:W-:Y:S05]  /*bdd0*/  @!P0 NANOSLEEP.SYNCS 0x989680 ;  /* 0x009896800000895d */ /* 0x004fea0003900000 */
[----:B------:R-:W2:Y:S02]  /*bde0*/  @!P0 SYNCS.PHASECHK.TRANS64 P0, [R0+URZ+0xb0], R3 ;  /* 0x0000b003000085a7 */ /* 0x000ea400080010ff */
[----:B--2---:R-:W-:Y:S05]  /*bdf0*/  @!P0 BRA `(.L_x_164) ;  /* 0xfffffffc00f08947 */ /* 0x004fea000383ffff */
[----:B------:R-:W-:Y:S05]  /*be00*/  BRA `(.L_x_53) ;  /* 0xffffff7000747947 */ /* 0x000fea000383ffff */
.L_x_63:
[----:B-1----:R-:W-:-:S04]  /*be10*/  MOV R0, UR5 ;  /* 0x0000000500007c02 */ /* 0x002fc80008000f00 */
[----:B------:R1:W2:Y:S03]  /*be20*/  SYNCS.PHASECHK.TRANS64.TRYWAIT P0, [R0+URZ+0x8], R7 ;  /* 0x00000807000075a7 */ /* 0x0002a600080011ff */
[----:B--2---:R-:W-:Y:S05]  /*be30*/  @!P0 NANOSLEEP.SYNCS 0x989680 ;  /* 0x009896800000895d */ /* 0x004fea0003900000 */
[----:B------:R-:W2:Y:S02]  /*be40*/  @!P0 SYNCS.PHASECHK.TRANS64 P0, [R0+URZ+0x8], R7 ;  /* 0x00000807000085a7 */ /* 0x000ea400080010ff */
[----:B--2---:R-:W-:Y:S05]  /*be50*/  @!P0 BRA `(.L_x_63) ;  /* 0xfffffffc00ec8947 */ /* 0x004fea000383ffff */
[----:B------:R-:W-:Y:S05]  /*be60*/  BRA `(.L_x_62) ;  /* 0xffffff7400287947 */ /* 0x000fea000383ffff */
.L_x_65:
[----:B------:R-:W-:Y:S01]  /*be70*/  BSSY B0, `(.L_x_165) ;  /* 0x0000006000007945 */ /* 0x000fe20003800000 */
[----:B------:R-:W-:-:S07]  /*be80*/  MOV R15, 0xffffffff ;  /* 0xffffffff000f7802 */ /* 0x000fce0000000f00 */
[----:B-1---5:R-:W-:Y:S05]  /*be90*/  WARPSYNC.COLLECTIVE R15, `(.L_x_166) ;  /* 0x000000000f0c7348 */ /* 0x022fea0003c00000 */
[----:B------:R-:W-:Y:S02]  /*bea0*/  ELECT P6, UR79, PT ;  /* 0x00000000004f782f */ /* 0x000fe400038c0000 */
[----:B------:R-:W-:Y:S01]  /*beb0*/  MOV R14, UR79 ;  /* 0x0000004f000e7c02 */ /* 0x000fe20008000f00 */
[----:B-1---5:R-:W-:Y:S10]  /*bec0*/  ENDCOLLECTIVE ;  /* 0x000000000000791b */ /* 0x022ff40003800000 */
.L_x_166:
[----:B------:R-:W-:Y:S05]  /*bed0*/  BSYNC B0 ;  /* 0x0000000000007941 */ /* 0x000fea0003800000 */
.L_x_165:
[----:B------:R-:W-:Y:S05]  /*bee0*/  BRA `(.L_x_167) ;  /* 0xffffff7400587947 */ /* 0x000fea000383ffff */
.L_x_67:
[----:B-1----:R-:W-:-:S04]  /*bef0*/  MOV R0, UR5 ;  /* 0x0000000500007c02 */ /* 0x002fc80008000f00 */
[----:B------:R1:W2:Y:S03]  /*bf00*/  SYNCS.PHASECHK.TRANS64.TRYWAIT P0, [R0+URZ+0x8], R5 ;  /* 0x00000805000075a7 */ /* 0x0002a600080011ff */
[----:B--2---:R-:W-:Y:S05]  /*bf10*/  @!P0 NANOSLEEP.SYNCS 0x989680 ;  /* 0x009896800000895d */ /* 0x004fea0003900000 */
[----:B------:R-:W2:Y:S02]  /*bf20*/  @!P0 SYNCS.PHASECHK.TRANS64 P0, [R0+URZ+0x8], R5 ;  /* 0x00000805000085a7 */ /* 0x000ea400080010ff */
[----:B--2---:R-:W-:Y:S05]  /*bf30*/  @!P0 BRA `(.L_x_67) ;  /* 0xfffffffc00ec8947 */ /* 0x004fea000383ffff */
[----:B------:R-:W-:Y:S05]  /*bf40*/  BRA `(.L_x_66) ;  /* 0xffffff74005c7947 */ /* 0x000fea000383ffff */
.L_x_68:
[----:B-1----:R1:W2:Y:S02]  /*bf50*/  SYNCS.PHASECHK.TRANS64.TRYWAIT P0, [R0+URZ+0xa0], R5 ;  /* 0x0000a005000075a7 */ /* 0x0022a400080011ff */
[----:B--2---:R-:W-:Y:S05]  /*bf60*/  @!P0 NANOSLEEP.SYNCS 0x989680 ;  /* 0x009896800000895d */ /* 0x004fea0003900000 */
[----:B------:R-:W2:Y:S02]  /*bf70*/  @!P0 SYNCS.PHASECHK.TRANS64 P0, [R0+URZ+0xa0], R5 ;  /* 0x0000a005000085a7 */ /* 0x000ea400080010ff */
[----:B--2---:R-:W-:Y:S05]  /*bf80*/  @!P0 BRA `(.L_x_68) ;  /* 0xfffffffc00f08947 */ /* 0x004fea000383ffff */
[----:B------:R-:W-:Y:S05]  /*bf90*/  BRA `(.L_x_168) ;  /* 0xffffff7800387947 */ /* 0x000fea000383ffff */
.L_x_70:
[----:B------:R-:W-:-:S07]  /*bfa0*/  MOV R0, UR23 ;  /* 0x0000001700007c02 */ /* 0x000fce0008000f00 */
.L_x_169:
[----:B-1----:R1:W2:Y:S02]  /*bfb0*/  SYNCS.PHASECHK.TRANS64.TRYWAIT P0, [R0+URZ+0xd0], R5 ;  /* 0x0000d005000075a7 */ /* 0x0022a400080011ff */
[----:B--2---:R-:W-:Y:S05]  /*bfc0*/  @!P0 NANOSLEEP.SYNCS 0x989680 ;  /* 0x009896800000895d */ /* 0x004fea0003900000 */
[----:B------:R-:W2:Y:S02]  /*bfd0*/  @!P0 SYNCS.PHASECHK.TRANS64 P0, [R0+URZ+0xd0], R5 ;  /* 0x0000d005000085a7 */ /* 0x000ea400080010ff */
[----:B--2---:R-:W-:Y:S05]  /*bfe0*/  @!P0 BRA `(.L_x_169) ;  /* 0xfffffffc00f08947 */ /* 0x004fea000383ffff */
[----:B------:R-:W-:Y:S05]  /*bff0*/  BRA `(.L_x_170) ;  /* 0xffffff7800847947 */ /* 0x000fea000383ffff */
.L_x_73:
[----:B------:R-:W-:Y:S07]  /*c000*/  MOV R0, UR5 ;  /* 0x0000000500007c02 */ /* 0x000fee0008000f00 */
.L_x_171:
[----:B-1----:R1:W2:Y:S02]  /*c010*/  SYNCS.PHASECHK.TRANS64.TRYWAIT P0, [R0+URZ], R5 ;  /* 0x00000005000075a7 */ /* 0x0022a400080011ff */
[----:B--2---:R-:W-:Y:S05]  /*c020*/  @!P0 NANOSLEEP.SYNCS 0x989680 ;  /* 0x009896800000895d */ /* 0x004fea0003900000 */
[----:B------:R-:W2:Y:S02]  /*c030*/  @!P0 SYNCS.PHASECHK.TRANS64 P0, [R0+URZ], R5 ;  /* 0x00000005000085a7 */ /* 0x000ea400080010ff */
[----:B--2---:R-:W-:Y:S05]  /*c040*/  @!P0 BRA `(.L_x_171) ;  /* 0xfffffffc00f08947 */ /* 0x004fea000383ffff */
[----:B------:R-:W-:Y:S05]  /*c050*/  BRA `(.L_x_72) ;  /* 0xffffff7800987947 */ /* 0x000fea000383ffff */
.L_x_77:
[----:B-1----:R-:W-:-:S07]  /*c060*/  MOV R0, UR4 ;  /* 0x0000000400007c02 */ /* 0x002fce0008000f00 */
.L_x_172:
[----:B-1----:R1:W2:Y:S02]  /*c070*/  SYNCS.PHASECHK.TRANS64.TRYWAIT P0, [R0+URZ], R3 ;  /* 0x00000003000075a7 */ /* 0x0022a400080011ff */
[----:B--2---:R-:W-:Y:S05]  /*c080*/  @!P0 NANOSLEEP.SYNCS 0x989680 ;  /* 0x009896800000895d */ /* 0x004fea0003900000 */
[----:B------:R-:W2:Y:S02]  /*c090*/  @!P0 SYNCS.PHASECHK.TRANS64 P0, [R0+URZ], R3 ;  /* 0x00000003000085a7 */ /* 0x000ea400080010ff */
[----:B--2---:R-:W-:Y:S05]  /*c0a0*/  @!P0 BRA `(.L_x_172) ;  /* 0xfffffffc00f08947 */ /* 0x004fea000383ffff */
[----:B------:R-:W-:Y:S05]  /*c0b0*/  BRA `(.L_x_173) ;  /* 0xffffff7c00647947 */ /* 0x000fea000383ffff */
.L_x_80:
[----:B------:R-:W-:-:S07]  /*c0c0*/  MOV R0, UR17 ;  /* 0x0000001100007c02 */ /* 0x000fce0008000f00 */
.L_x_174:
[----:B-1----:R1:W2:Y:S02]  /*c0d0*/  SYNCS.PHASECHK.TRANS64.TRYWAIT P1, [R0+URZ+0x100], R3 ;  /* 0x00010003000075a7 */ /* 0x0022a400080211ff */
[----:B--2---:R-:W-:Y:S05]  /*c0e0*/  @!P1 NANOSLEEP.SYNCS 0x989680 ;  /* 0x009896800000995d */ /* 0x004fea0003900000 */
[----:B------:R-:W2:Y:S02]  /*c0f0*/  @!P1 SYNCS.PHASECHK.TRANS64 P1, [R0+URZ+0x100], R3 ;  /* 0x00010003000095a7 */ /* 0x000ea400080210ff */
[----:B--2---:R-:W-:Y:S05]  /*c100*/  @!P1 BRA `(.L_x_174) ;  /* 0xfffffffc00f09947 */ /* 0x004fea000383ffff */
[----:B------:R-:W-:Y:S05]  /*c110*/  BRA `(.L_x_175) ;  /* 0xffffff7c00b07947 */ /* 0x000fea000383ffff */
.L_x_85:
[----:B--2---:R2:W3:Y:S02]  /*c120*/  SYNCS.PHASECHK.TRANS64.TRYWAIT P0, [R12+URZ+0xa0], R9 ;  /* 0x0000a0090c0075a7 */ /* 0x0044e400080011ff */
[----:B---3--:R-:W-:Y:S05]  /*c130*/  @!P0 NANOSLEEP.SYNCS 0x989680 ;  /* 0x009896800000895d */ /* 0x008fea0003900000 */
[----:B------:R-:W3:Y:S02]  /*c140*/  @!P0 SYNCS.PHASECHK.TRANS64 P0, [R12+URZ+0xa0], R9 ;  /* 0x0000a0090c0085a7 */ /* 0x000ee400080010ff */
[----:B---3--:R-:W-:Y:S05]  /*c150*/  @!P0 BRA `(.L_x_85) ;  /* 0xfffffffc00f08947 */ /* 0x008fea000383ffff */
[----:B------:R-:W-:Y:S05]  /*c160*/  BRA `(.L_x_176) ;  /* 0xffffff8000d87947 */ /* 0x000fea000383ffff */
.L_x_88:
[----:B------:R-:W-:Y:S07]  /*c170*/  MOV R0, UR21 ;  /* 0x0000001500007c02 */ /* 0x000fee0008000f00 */
.L_x_177:
[----:B--2---:R2:W3:Y:S02]  /*c180*/  SYNCS.PHASECHK.TRANS64.TRYWAIT P2, [R0+URZ+0x98], R11 ;  /* 0x0000980b000075a7 */ /* 0x0044e400080411ff */
[----:B---3--:R-:W-:Y:S05]  /*c190*/  @!P2 NANOSLEEP.SYNCS 0x989680 ;  /* 0x009896800000a95d */ /* 0x008fea0003900000 */
[----:B------:R-:W3:Y:S02]  /*c1a0*/  @!P2 SYNCS.PHASECHK.TRANS64 P2, [R0+URZ+0x98], R11 ;  /* 0x0000980b0000a5a7 */ /* 0x000ee400080410ff */
[----:B---3--:R-:W-:Y:S05]  /*c1b0*/  @!P2 BRA `(.L_x_177) ;  /* 0xfffffffc00f0a947 */ /* 0x008fea000383ffff */
[----:B------:R-:W-:Y:S05]  /*c1c0*/  BRA `(.L_x_87) ;  /* 0xffffff8800407947 */ /* 0x000fea000383ffff */
.L_x_91:
[----:B--2---:R-:W-:Y:S07]  /*c1d0*/  MOV R0, UR21 ;  /* 0x0000001500007c02 */ /* 0x004fee0008000f00 */
.L_x_178:
[----:B--2---:R2:W3:Y:S02]  /*c1e0*/  SYNCS.PHASECHK.TRANS64.TRYWAIT P0, [R0+URZ+0x70], R9 ;  /* 0x00007009000075a7 */ /* 0x0044e400080011ff */
[----:B---3--:R-:W-:Y:S05]  /*c1f0*/  @!P0 NANOSLEEP.SYNCS 0x989680 ;  /* 0x009896800000895d */ /* 0x008fea0003900000 */
[----:B------:R-:W3:Y:S02]  /*c200*/  @!P0 SYNCS.PHASECHK.TRANS64 P0, [R0+URZ+0x70], R9 ;  /* 0x00007009000085a7 */ /* 0x000ee400080010ff */
[----:B---3--:R-:W-:Y:S05]  /*c210*/  @!P0 BRA `(.L_x_178) ;  /* 0xfffffffc00f08947 */ /* 0x008fea000383ffff */
[----:B------:R-:W-:Y:S05]  /*c220*/  BRA `(.L_x_179) ;  /* 0xffffff88009c7947 */ /* 0x000fea000383ffff */
.L_x_92:
[----:B------:R-:W-:Y:S07]  /*c230*/  MOV R0, UR21 ;  /* 0x0000001500007c02 */ /* 0x000fee0008000f00 */
.L_x_180:
[----:B--2---:R2:W3:Y:S02]  /*c240*/  SYNCS.PHASECHK.TRANS64.TRYWAIT P0, [R0+URZ+0x78], R9 ;  /* 0x00007809000075a7 */ /* 0x0044e400080011ff */
[----:B---3--:R-:W-:Y:S05]  /*c250*/  @!P0 NANOSLEEP.SYNCS 0x989680 ;  /* 0x009896800000895d */ /* 0x008fea0003900000 */
[----:B------:R-:W3:Y:S02]  /*c260*/  @!P0 SYNCS.PHASECHK.TRANS64 P0, [R0+URZ+0x78], R9 ;  /* 0x00007809000085a7 */ /* 0x000ee400080010ff */
[----:B---3--:R-:W-:Y:S05]  /*c270*/  @!P0 BRA `(.L_x_180) ;  /* 0xfffffffc00f08947 */ /* 0x008fea000383ffff */
[----:B------:R-:W-:Y:S05]  /*c280*/  BRA `(.L_x_181) ;  /* 0xffffff8800d87947 */ /* 0x000fea000383ffff */
.L_x_93:
[----:B------:R-:W-:Y:S07]  /*c290*/  MOV R0, UR21 ;  /* 0x0000001500007c02 */ /* 0x000fee0008000f00 */
.L_x_182:
[----:B--2---:R2:W3:Y:S02]  /*c2a0*/  SYNCS.PHASECHK.TRANS64.TRYWAIT P0, [R0+URZ+0x80], R9 ;  /* 0x00008009000075a7 */ /* 0x0044e400080011ff */
[----:B---3--:R-:W-:Y:S05]  /*c2b0*/  @!P0 NANOSLEEP.SYNCS 0x989680 ;  /* 0x009896800000895d */ /* 0x008fea0003900000 */
[----:B------:R-:W3:Y:S02]  /*c2c0*/  @!P0 SYNCS.PHASECHK.TRANS64 P0, [R0+URZ+0x80], R9 ;  /* 0x00008009000085a7 */ /* 0x000ee400080010ff */
[----:B---3--:R-:W-:Y:S05]  /*c2d0*/  @!P0 BRA `(.L_x_182) ;  /* 0xfffffffc00f08947 */ /* 0x008fea000383ffff */
[----:B------:R-:W-:Y:S05]  /*c2e0*/  BRA `(.L_x_183) ;  /* 0xffffff8c00207947 */ /* 0x000fea000383ffff */
.L_x_94:
[----:B------:R-:W-:Y:S07]  /*c2f0*/  MOV R0, UR21 ;  /* 0x0000001500007c02 */ /* 0x000fee0008000f00 */
.L_x_184:
[----:B--2---:R2:W3:Y:S02]  /*c300*/  SYNCS.PHASECHK.TRANS64.TRYWAIT P0, [R0+URZ+0x88], R9 ;  /* 0x00008809000075a7 */ /* 0x0044e400080011ff */
[----:B---3--:R-:W-:Y:S05]  /*c310*/  @!P0 NANOSLEEP.SYNCS 0x989680 ;  /* 0x009896800000895d */ /* 0x008fea0003900000 */
[----:B------:R-:W3:Y:S02]  /*c320*/  @!P0 SYNCS.PHASECHK.TRANS64 P0, [R0+URZ+0x88], R9 ;  /* 0x00008809000085a7 */ /* 0x000ee400080010ff */
[----:B---3--:R-:W-:Y:S05]  /*c330*/  @!P0 BRA `(.L_x_184) ;  /* 0xfffffffc00f08947 */ /* 0x008fea000383ffff */
[----:B------:R-:W-:Y:S05]  /*c340*/  BRA `(.L_x_185) ;  /* 0xffffff8c00647947 */ /* 0x000fea000383ffff */
.L_x_96:
[----:B------:R-:W-:-:S07]  /*c350*/  MOV R0, UR21 ;  /* 0x0000001500007c02 */ /* 0x000fce0008000f00 */
.L_x_186:
[----:B---3--:R3:W4:Y:S02]  /*c360*/  SYNCS.PHASECHK.TRANS64.TRYWAIT P0, [R0+URZ+0x70], R3 ;  /* 0x00007003000075a7 */ /* 0x00872400080011ff */
[----:B----4-:R-:W-:Y:S05]  /*c370*/  @!P0 NANOSLEEP.SYNCS 0x989680 ;  /* 0x009896800000895d */ /* 0x010fea0003900000 */
[----:B------:R-:W4:Y:S02]  /*c380*/  @!P0 SYNCS.PHASECHK.TRANS64 P0, [R0+URZ+0x70], R3 ;  /* 0x00007003000085a7 */ /* 0x000f2400080010ff */
[----:B----4-:R-:W-:Y:S05]  /*c390*/  @!P0 BRA `(.L_x_186) ;  /* 0xfffffffc00f08947 */ /* 0x010fea000383ffff */
[----:B------:R-:W-:Y:S05]  /*c3a0*/  BRA `(.L_x_187) ;  /* 0xffffff8c00d87947 */ /* 0x000fea000383ffff */
.L_x_97:
[----:B---3--:R-:W-:-:S07]  /*c3b0*/  MOV R0, UR21 ;  /* 0x0000001500007c02 */ /* 0x008fce0008000f00 */
.L_x_188:
[----:B---3--:R3:W4:Y:S02]  /*c3c0*/  SYNCS.PHASECHK.TRANS64.TRYWAIT P0, [R0+URZ+0x78], R3 ;  /* 0x00007803000075a7 */ /* 0x00872400080011ff */
[----:B----4-:R-:W-:Y:S05]  /*c3d0*/  @!P0 NANOSLEEP.SYNCS 0x989680 ;  /* 0x009896800000895d */ /* 0x010fea0003900000 */
[----:B------:R-:W4:Y:S02]  /*c3e0*/  @!P0 SYNCS.PHASECHK.TRANS64 P0, [R0+URZ+0x78], R3 ;  /* 0x00007803000085a7 */ /* 0x000f2400080010ff */
[----:B----4-:R-:W-:Y:S05]  /*c3f0*/  @!P0 BRA `(.L_x_188) ;  /* 0xfffffffc00f08947 */ /* 0x010fea000383ffff */
[----:B------:R-:W-:Y:S05]  /*c400*/  BRA `(.L_x_189) ;  /* 0xffffff8c00c87947 */ /* 0x000fea000383ffff */
.L_x_98:
[----:B---3--:R-:W-:-:S07]  /*c410*/  MOV R0, UR21 ;  /* 0x0000001500007c02 */ /* 0x008fce0008000f00 */
.L_x_190:
[----:B---3--:R3:W4:Y:S02]  /*c420*/  SYNCS.PHASECHK.TRANS64.TRYWAIT P0, [R0+URZ+0x80], R3 ;  /* 0x00008003000075a7 */ /* 0x00872400080011ff */
[----:B----4-:R-:W-:Y:S05]  /*c430*/  @!P0 NANOSLEEP.SYNCS 0x989680 ;  /* 0x009896800000895d */ /* 0x010fea0003900000 */
[----:B------:R-:W4:Y:S02]  /*c440*/  @!P0 SYNCS.PHASECHK.TRANS64 P0, [R0+URZ+0x80], R3 ;  /* 0x00008003000085a7 */ /* 0x000f2400080010ff */
[----:B----4-:R-:W-:Y:S05]  /*c450*/  @!P0 BRA `(.L_x_190) ;  /* 0xfffffffc00f08947 */ /* 0x010fea000383ffff */
[----:B------:R-:W-:Y:S05]  /*c460*/  BRA `(.L_x_191) ;  /* 0xffffff8c00b87947 */ /* 0x000fea000383ffff */
.L_x_100:
[----:B-1----:R1:W2:Y:S02]  /*c470*/  SYNCS.PHASECHK.TRANS64.TRYWAIT P0, [R3+URZ+0xa0], R0 ;  /* 0x0000a000030075a7 */ /* 0x0022a400080011ff */
[----:B--2---:R-:W-:Y:S05]  /*c480*/  @!P0 NANOSLEEP.SYNCS 0x989680 ;  /* 0x009896800000895d */ /* 0x004fea0003900000 */
[----:B------:R-:W2:Y:S02]  /*c490*/  @!P0 SYNCS.PHASECHK.TRANS64 P0, [R3+URZ+0xa0], R0 ;  /* 0x0000a000030085a7 */ /* 0x000ea400080010ff */
[----:B--2---:R-:W-:Y:S05]  /*c4a0*/  @!P0 BRA `(.L_x_100) ;  /* 0xfffffffc00f08947 */ /* 0x004fea000383ffff */
[----:B------:R-:W-:Y:S05]  /*c4b0*/  BRA `(.L_x_192) ;  /* 0xffffff9000887947 */ /* 0x000fea000383ffff */
.L_x_111:
[----:B-1----:R-:W-:Y:S04]  /*c4c0*/  MOV R0, UR44 ;  /* 0x0000002c00007c02 */ /* 0x002fe80008000f00 */
[----:B------:R1:W2:Y:S03]  /*c4d0*/  SYNCS.PHASECHK.TRANS64.TRYWAIT P1, [R0+URZ+0x50], R7 ;  /* 0x00005007000075a7 */ /* 0x0002a600080211ff */
[----:B--2---:R-:W-:Y:S05]  /*c4e0*/  @!P1 NANOSLEEP.SYNCS 0x989680 ;  /* 0x009896800000995d */ /* 0x004fea0003900000 */
[----:B------:R-:W2:Y:S02]  /*c4f0*/  @!P1 SYNCS.PHASECHK.TRANS64 P1, [R0+URZ+0x50], R7 ;  /* 0x00005007000095a7 */ /* 0x000ea400080210ff */
[----:B--2---:R-:W-:Y:S05]  /*c500*/  @!P1 BRA `(.L_x_111) ;  /* 0xfffffffc00ec9947 */ /* 0x004fea000383ffff */
[----:B------:R-:W-:Y:S05]  /*c510*/  BRA `(.L_x_110) ;  /* 0xffffffa000407947 */ /* 0x000fea000383ffff */
.L_x_113:
[----:B-1----:R1:W4:Y:S02]  /*c520*/  SYNCS.PHASECHK.TRANS64.TRYWAIT P0, [R166+URZ+0xc0], R3 ;  /* 0x0000c003a60075a7 */ /* 0x00232400080011ff */
[----:B----4-:R-:W-:Y:S05]  /*c530*/  @!P0 NANOSLEEP.SYNCS 0x989680 ;  /* 0x009896800000895d */ /* 0x010fea0003900000 */
[----:B------:R-:W4:Y:S02]  /*c540*/  @!P0 SYNCS.PHASECHK.TRANS64 P0, [R166+URZ+0xc0], R3 ;  /* 0x0000c003a60085a7 */ /* 0x000f2400080010ff */
[----:B----4-:R-:W-:Y:S05]  /*c550*/  @!P0 BRA `(.L_x_113) ;  /* 0xfffffffc00f08947 */ /* 0x010fea000383ffff */
[----:B------:R-:W-:Y:S05]  /*c560*/  BRA `(.L_x_112) ;  /* 0xffffffa000a07947 */ /* 0x000fea000383ffff */
.L_x_122:
[----:B--2---:R2:W3:Y:S02]  /*c570*/  SYNCS.PHASECHK.TRANS64.TRYWAIT P0, [R3+URZ+0x50], R0 ;  /* 0x00005000030075a7 */ /* 0x0044e400080011ff */
[----:B---3--:R-:W-:Y:S05]  /*c580*/  @!P0 NANOSLEEP.SYNCS 0x989680 ;  /* 0x009896800000895d */ /* 0x008fea0003900000 */
[----:B------:R-:W3:Y:S02]  /*c590*/  @!P0 SYNCS.PHASECHK.TRANS64 P0, [R3+URZ+0x50], R0 ;  /* 0x00005000030085a7 */ /* 0x000ee400080010ff */
[----:B---3--:R-:W-:Y:S05]  /*c5a0*/  @!P0 BRA `(.L_x_122) ;  /* 0xfffffffc00f08947 */ /* 0x008fea000383ffff */
[----:B------:R-:W-:Y:S05]  /*c5b0*/  BRA `(.L_x_121) ;  /* 0xffffffb400687947 */ /* 0x000fea000383ffff */
.L_x_130:
[----:B--2---:R2:W3:Y:S02]  /*c5c0*/  SYNCS.PHASECHK.TRANS64.TRYWAIT P0, [R0+URZ+0x50], R7 ;  /* 0x00005007000075a7 */ /* 0x0044e400080011ff */
[----:B---3--:R-:W-:Y:S05]  /*c5d0*/  @!P0 NANOSLEEP.SYNCS 0x989680 ;  /* 0x009896800000895d */ /* 0x008fea0003900000 */
[----:B------:R-:W3:Y:S02]  /*c5e0*/  @!P0 SYNCS.PHASECHK.TRANS64 P0, [R0+URZ+0x50], R7 ;  /* 0x00005007000085a7 */ /* 0x000ee400080010ff */
[----:B---3--:R-:W-:Y:S05]  /*c5f0*/  @!P0 BRA `(.L_x_130) ;  /* 0xfffffffc00f08947 */ /* 0x008fea000383ffff */
[----:B------:R-:W-:Y:S05]  /*c600*/  BRA `(.L_x_129) ;  /* 0xffffffc800607947 */ /* 0x000fea000383ffff */
.L_x_138:
[----:B--2---:R2:W3:Y:S02]  /*c610*/  SYNCS.PHASECHK.TRANS64.TRYWAIT P0, [R3+URZ+0x50], R0 ;  /* 0x00005000030075a7 */ /* 0x0044e400080011ff */
[----:B---3--:R-:W-:Y:S05]  /*c620*/  @!P0 NANOSLEEP.SYNCS 0x989680 ;  /* 0x009896800000895d */ /* 0x008fea0003900000 */
[----:B------:R-:W3:Y:S02]  /*c630*/  @!P0 SYNCS.PHASECHK.TRANS64 P0, [R3+URZ+0x50], R0 ;  /* 0x00005000030085a7 */ /* 0x000ee400080010ff */
[----:B---3--:R-:W-:Y:S05]  /*c640*/  @!P0 BRA `(.L_x_138) ;  /* 0xfffffffc00f08947 */ /* 0x008fea000383ffff */
[----:B------:R-:W-:Y:S05]  /*c650*/  BRA `(.L_x_137) ;  /* 0xffffffdc00587947 */ /* 0x000fea000383ffff */
        .weak           $__internal_0_$__cuda_sm10x_tcgen05_guardrail_trap_col_being_dealloced_not_returned_by_alloc
        .type           $__internal_0_$__cuda_sm10x_tcgen05_guardrail_trap_col_being_dealloced_not_returned_by_alloc,@function
        .size           $__internal_0_$__cuda_sm10x_tcgen05_guardrail_trap_col_being_dealloced_not_returned_by_alloc,($__internal_1_$__cuda_sm10x_tcgen05_guardrail_trap_phase_invalid_during_alloc - $__internal_0_$__cuda_sm10x_tcgen05_guardrail_trap_col_being_dealloced_not_returned_by_alloc)
$__internal_0_$__cuda_sm10x_tcgen05_guardrail_trap_col_being_dealloced_not_returned_by_alloc:
[----:B------:R-:W-:Y:S05]  /*c660*/  BPT.TRAP 0x1 ;  /* 0x000000040000795c */ /* 0x000fea0000300000 */
[----:B------:R-:W-:-:S04]  /*c670*/  HFMA2 R3, -RZ, RZ, 0, 0 ;  /* 0x00000000ff037431 */ /* 0x000fc800000001ff */
[----:B------:R-:W-:Y:S05]  /*c680*/  RET.REL.NODEC R2 `(_ZN7cutlass13device_kernelINS_4gemm6kernel13GemmUniversalIN4cute5tupleIJiiiiEEENS1_10collective13CollectiveMmaINS1_35MainloopSm100TmaUmmaWarpSpecializedILi5ELi2ELi2ENS5_IJNS4_1CILi2EEESB_NSA_ILi1EEEEEEEENS5_IJNSA_ILi256EEESF_NSA_ILi32EEEEEENS_6half_tENS5_IJlSC_lEEESI_SJ_NS4_8TiledMMAINS4_8MMA_AtomIJNS4_26SM100_MMA_F16BF16_2x1SM_SSISI_SI_fLi256ELi256ELNS4_4UMMA5MajorE0ELSO_0ELNSN_7ScaleInE0ELSP_0EEEEEENS4_6LayoutINS5_IJSC_SC_SC_EEENS5_IJNSA_ILi0EEESU_SU_EEEEENS5_IJNS4_10UnderscoreESX_SX_EEEEENS4_28SM100_TMA_2SM_LOAD_MULTICASTENS4_14ComposedLayoutINS4_7SwizzleILi2ELi4ELi3EEENS4_18smem_ptr_flag_bitsILi16EEENSS_INS5_IJNSA_ILi8EEESG_EEENS5_IJSG_SC_EEEEEEEvNS4_8identityENS4_18SM100_TMA_2SM_LOADES1A_vS1B_EENS_8epilogue10collective18CollectiveEpilogueINS1E_23Sm100TmaWarpSpecializedILi4ELi2ELi64ELb1ELb0EEEJNS5_IJNSA_ILi128EEESF_SG_EEENS5_IJNSS_IS1J_SC_EENSS_INSA_ILi64EEESC_EEEEESI_SJ_SI_SJ_NS1E_6fusion15FusionCallbacksIS1I_NS1P_17LinearCombinationISI_fSI_fLNS_15FloatRoundStyleE2EEES1K_S1O_JEEENS4_5SM1004TMEM4LOAD26SM100_TMEM_LOAD_32dp32b64xENS4_13SM90_TMA_LOADENS11_INS12_ILi3ELi4ELi3EEES15_NSS_INS5_IJS16_S1M_EEENS5_IJS1M_SC_EEEEEEENS4_39AutoVectorizingCopyWithAssumedAlignmentILi128EEENS4_14SM90_TMA_STOREES24_S26_S26_EEEvvEEEEvNT_6ParamsE) ;  /* 0xffffff38025c7950 */ /* 0x000fea0003c3ffff */
        .weak           $__internal_1_$__cuda_sm10x_tcgen05_guardrail_trap_phase_invalid_during_alloc
        .type           $__internal_1_$__cuda_sm10x_tcgen05_guardrail_trap_phase_invalid_during_alloc,@function
        .size           $__internal_1_$__cuda_sm10x_tcgen05_guardrail_trap_phase_invalid_during_alloc,($__internal_2_$__cuda_sm10x_tcgen05_guardrail_trap_unallocated_columns_being_dealloced - $__internal_1_$__cuda_sm10x_tcgen05_guardrail_trap_phase_invalid_during_alloc)
$__internal_1_$__cuda_sm10x_tcgen05_guardrail_trap_phase_invalid_during_alloc:
[----:B------:R-:W-:Y:S05]  /*c690*/  BPT.TRAP 0x1 ;  /* 0x000000040000795c */ /* 0x000fea0000300000 */
[----:B------:R-:W-:-:S04]  /*c6a0*/  MOV R5, 0x0 ;  /* 0x0000000000057802 */ /* 0x000fc80000000f00 */
[----:B------:R-:W-:Y:S05]  /*c6b0*/  RET.REL.NODEC R4 `(_ZN7cutlass13device_kernelINS_4gemm6kernel13GemmUniversalIN4cute5tupleIJiiiiEEENS1_10collective13CollectiveMmaINS1_35MainloopSm100TmaUmmaWarpSpecializedILi5ELi2ELi2ENS5_IJNS4_1CILi2EEESB_NSA_ILi1EEEEEEEENS5_IJNSA_ILi256EEESF_NSA_ILi32EEEEEENS_6half_tENS5_IJlSC_lEEESI_SJ_NS4_8TiledMMAINS4_8MMA_AtomIJNS4_26SM100_MMA_F16BF16_2x1SM_SSISI_SI_fLi256ELi256ELNS4_4UMMA5MajorE0ELSO_0ELNSN_7ScaleInE0ELSP_0EEEEEENS4_6LayoutINS5_IJSC_SC_SC_EEENS5_IJNSA_ILi0EEESU_SU_EEEEENS5_IJNS4_10UnderscoreESX_SX_EEEEENS4_28SM100_TMA_2SM_LOAD_MULTICASTENS4_14ComposedLayoutINS4_7SwizzleILi2ELi4ELi3EEENS4_18smem_ptr_flag_bitsILi16EEENSS_INS5_IJNSA_ILi8EEESG_EEENS5_IJSG_SC_EEEEEEEvNS4_8identityENS4_18SM100_TMA_2SM_LOADES1A_vS1B_EENS_8epilogue10collective18CollectiveEpilogueINS1E_23Sm100TmaWarpSpecializedILi4ELi2ELi64ELb1ELb0EEEJNS5_IJNSA_ILi128EEESF_SG_EEENS5_IJNSS_IS1J_SC_EENSS_INSA_ILi64EEESC_EEEEESI_SJ_SI_SJ_NS1E_6fusion15FusionCallbacksIS1I_NS1P_17LinearCombinationISI_fSI_fLNS_15FloatRoundStyleE2EEES1K_S1O_JEEENS4_5SM1004TMEM4LOAD26SM100_TMEM_LOAD_32dp32b64xENS4_13SM90_TMA_LOADENS11_INS12_ILi3ELi4ELi3EEES15_NSS_INS5_IJS16_S1M_EEENS5_IJS1M_SC_EEEEEEENS4_39AutoVectorizingCopyWithAssumedAlignmentILi128EEENS4_14SM90_TMA_STOREES24_S26_S26_EEEvvEEEEvNT_6ParamsE) ;  /* 0xffffff3804507950 */ /* 0x000fea0003c3ffff */
        .weak           $__internal_2_$__cuda_sm10x_tcgen05_guardrail_trap_unallocated_columns_being_dealloced
        .type           $__internal_2_$__cuda_sm10x_tcgen05_guardrail_trap_unallocated_columns_being_dealloced,@function
        .size           $__internal_2_$__cuda_sm10x_tcgen05_guardrail_trap_unallocated_columns_being_dealloced,(.L_x_194 - $__internal_2_$__cuda_sm10x_tcgen05_guardrail_trap_unallocated_columns_being_dealloced)
$__internal_2_$__cuda_sm10x_tcgen05_guardrail_trap_unallocated_columns_being_dealloced:
[----:B------:R-:W-:Y:S05]  /*c6c0*/  BPT.TRAP 0x1 ;  /* 0x000000040000795c */ /* 0x000fea0000300000 */
[----:B------:R-:W-:-:S04]  /*c6d0*/  HFMA2 R3, -RZ, RZ, 0, 0 ;  /* 0x00000000ff037431 */ /* 0x000fc800000001ff */
[----:B------:R-:W-:Y:S05]  /*c6e0*/  RET.REL.NODEC R2 `(_ZN7cutlass13device_kernelINS_4gemm6kernel13GemmUniversalIN4cute5tupleIJiiiiEEENS1_10collective13CollectiveMmaINS1_35MainloopSm100TmaUmmaWarpSpecializedILi5ELi2ELi2ENS5_IJNS4_1CILi2EEESB_NSA_ILi1EEEEEEEENS5_IJNSA_ILi256EEESF_NSA_ILi32EEEEEENS_6half_tENS5_IJlSC_lEEESI_SJ_NS4_8TiledMMAINS4_8MMA_AtomIJNS4_26SM100_MMA_F16BF16_2x1SM_SSISI_SI_fLi256ELi256ELNS4_4UMMA5MajorE0ELSO_0ELNSN_7ScaleInE0ELSP_0EEEEEENS4_6LayoutINS5_IJSC_SC_SC_EEENS5_IJNSA_ILi0EEESU_SU_EEEEENS5_IJNS4_10UnderscoreESX_SX_EEEEENS4_28SM100_TMA_2SM_LOAD_MULTICASTENS4_14ComposedLayoutINS4_7SwizzleILi2ELi4ELi3EEENS4_18smem_ptr_flag_bitsILi16EEENSS_INS5_IJNSA_ILi8EEESG_EEENS5_IJSG_SC_EEEEEEEvNS4_8identityENS4_18SM100_TMA_2SM_LOADES1A_vS1B_EENS_8epilogue10collective18CollectiveEpilogueINS1E_23Sm100TmaWarpSpecializedILi4ELi2ELi64ELb1ELb0EEEJNS5_IJNSA_ILi128EEESF_SG_EEENS5_IJNSS_IS1J_SC_EENSS_INSA_ILi64EEESC_EEEEESI_SJ_SI_SJ_NS1E_6fusion15FusionCallbacksIS1I_NS1P_17LinearCombinationISI_fSI_fLNS_15FloatRoundStyleE2EEES1K_S1O_JEEENS4_5SM1004TMEM4LOAD26SM100_TMEM_LOAD_32dp32b64xENS4_13SM90_TMA_LOADENS11_INS12_ILi3ELi4ELi3EEES15_NSS_INS5_IJS16_S1M_EEENS5_IJS1M_SC_EEEEEEENS4_39AutoVectorizingCopyWithAssumedAlignmentILi128EEENS4_14SM90_TMA_STOREES24_S26_S26_EEEvvEEEEvNT_6ParamsE) ;  /* 0xffffff3802447950 */ /* 0x000fea0003c3ffff */
.L_x_193:
[----:B------:R-:W-:-:S00]  /*c6f0*/  BRA `(.L_x_193) ;  /* 0xfffffffc00fc7947 */ /* 0x000fc0000383ffff */
[----:B------:R-:W-:-:S00]  /*c700*/  NOP ;  /* 0x0000000000007918 */ /* 0x000fc00000000000 */
[----:B------:R-:W-:-:S00]  /*c710*/  NOP ;  /* 0x0000000000007918 */ /* 0x000fc00000000000 */
[----:B------:R-:W-:-:S00]  /*c720*/  NOP ;  /* 0x0000000000007918 */ /* 0x000fc00000000000 */
[----:B------:R-:W-:-:S00]  /*c730*/  NOP ;  /* 0x0000000000007918 */ /* 0x000fc00000000000 */
[----:B------:R-:W-:-:S00]  /*c740*/  NOP ;  /* 0x0000000000007918 */ /* 0x000fc00000000000 */
[----:B------:R-:W-:-:S00]  /*c750*/  NOP ;  /* 0x0000000000007918 */ /* 0x000fc00000000000 */
[----:B------:R-:W-:-:S00]  /*c760*/  NOP ;  /* 0x0000000000007918 */ /* 0x000fc00000000000 */
[----:B------:R-:W-:-:S00]  /*c770*/  NOP ;  /* 0x0000000000007918 */ /* 0x000fc00000000000 */
.L_x_194:


//--------------------- .nv.global.init           --------------------------
	.section	.nv.global.init,"aw",@progbits
.nv.global.init:
	.type		$str$27,@object
	.size		$str$27,($str$28 - $str$27)
$str$27:
        /*0000*/ 	.byte	0x28, 0x61, 0x64, 0x64, 0x72, 0x65, 0x73, 0x73, 0x20, 0x26, 0x20, 0x6d, 0x61, 0x73, 0x6b, 0x29
        /*0010*/ 	.byte	0x20, 0x3d, 0x3d, 0x20, 0x30, 0x00
	.type		$str$28,@object
	.size		$str$28,($str$26 - $str$28)
$str$28:
        /*0016*/ 	.byte	0x2f, 0x74, 0x6d, 0x70, 0x2f, 0x63, 0x75, 0x74, 0x6c, 0x61, 0x73, 0x73, 0x5f, 0x73, 0x77, 0x65
        /*0026*/ 	.byte	0x65, 0x70, 0x5f, 0x73, 0x72, 0x63, 0x2f, 0x69, 0x6e, 0x63, 0x6c, 0x75, 0x64, 0x65, 0x2f, 0x63
        /*0036*/ 	.byte	0x75, 0x74, 0x65, 0x2f, 0x70, 0x6f, 0x69, 0x6e, 0x74, 0x65, 0x72, 0x5f, 0x66, 0x6c, 0x61, 0x67
        /*0046*/ 	.byte	0x67, 0x65, 0x64, 0x2e, 0x68, 0x70, 0x70, 0x00
	.type		$str$26,@object
	.size		$str$26,($str$25 - $str$26)
$str$26:
        /*004e*/ 	.byte	0x2f, 0x74, 0x6d, 0x70, 0x2f, 0x63, 0x75, 0x74, 0x6c, 0x61, 0x73, 0x73, 0x5f, 0x73, 0x77, 0x65
        /*005e*/ 	.byte	0x65, 0x70, 0x5f, 0x73, 0x72, 0x63, 0x2f, 0x69, 0x6e, 0x63, 0x6c, 0x75, 0x64, 0x65, 0x2f, 0x63
        /*006e*/ 	.byte	0x75, 0x74, 0x65, 0x2f, 0x61, 0x74, 0x6f, 0x6d, 0x2f, 0x63, 0x6f, 0x70, 0x79, 0x5f, 0x74, 0x72
        /*007e*/ 	.byte	0x61, 0x69, 0x74, 0x73, 0x5f, 0x73, 0x6d, 0x31, 0x30, 0x30, 0x2e, 0x68, 0x70, 0x70, 0x00
	.type		$str$25,@object
	.size		$str$25,(__unnamed_1 - $str$25)
$str$25:
        /*008d*/ 	.byte	0x28, 0x28, 0x75, 0x69, 0x6e, 0x74, 0x33, 0x32, 0x5f, 0x74, 0x28, 0x74, 0x68, 0x72, 0x65, 0x61
        /*009d*/ 	.byte	0x64, 0x49, 0x64, 0x78, 0x2e, 0x78, 0x29, 0x20, 0x2f, 0x20, 0x33, 0x32, 0x29, 0x20, 0x25, 0x20
        /*00ad*/ 	.byte	0x34, 0x29, 0x20, 0x3d, 0x3d, 0x20, 0x28, 0x28, 0x28, 0x74, 0x6d, 0x65, 0x6d, 0x5f, 0x61, 0x64
        /*00bd*/ 	.byte	0x64, 0x72, 0x20, 0x3e, 0x3e, 0x20, 0x31, 0x36, 0x29, 0x20, 0x2f, 0x20, 0x33, 0x32, 0x29, 0x20
        /*00cd*/ 	.byte	0x25, 0x20, 0x34, 0x29, 0x00
	.type		__unnamed_1,@object
	.size		__unnamed_1,(__unnamed_2 - __unnamed_1)
__unnamed_1:
        /*00d2*/ 	.byte	0x61, 0x75, 0x74, 0x6f, 0x20, 0x63, 0x75, 0x74, 0x65, 0x3a, 0x3a, 0x61, 0x73, 0x5f, 0x70, 0x6f
        /* <DEDUP_REMOVED lines=24> */
        /*0262*/ 	.byte	0x3e, 0x3e, 0x3e, 0x3e, 0x5d, 0x00
	.type		__unnamed_2,@object
	.size		__unnamed_2,(.L_2 - __unnamed_2)
__unnamed_2:
        /* <DEDUP_REMOVED lines=43> */
        /*0518*/ 	.byte	0x74, 0x65, 0x3a, 0x3a, 0x43, 0x3c, 0x30, 0x3e, 0x3e, 0x3e, 0x3e, 0x5d, 0x00
.L_2:


//--------------------- .nv.shared._ZN7cutlass13device_kernelINS_4gemm6kernel13GemmUniversalIN4cute5tupleIJiiiiEEENS1_10collective13CollectiveMmaINS1_35MainloopSm100TmaUmmaWarpSpecializedILi5ELi2ELi2ENS5_IJNS4_1CILi2EEESB_NSA_ILi1EEEEEEEENS5_IJNSA_ILi256EEESF_NSA_ILi32EEEEEENS_6half_tENS5_IJlSC_lEEESI_SJ_NS4_8TiledMMAINS4_8MMA_AtomIJNS4_26SM100_MMA_F16BF16_2x1SM_SSISI_SI_fLi256ELi256ELNS4_4UMMA5MajorE0ELSO_0ELNSN_7ScaleInE0ELSP_0EEEEEENS4_6LayoutINS5_IJSC_SC_SC_EEENS5_IJNSA_ILi0EEESU_SU_EEEEENS5_IJNS4_10UnderscoreESX_SX_EEEEENS4_28SM100_TMA_2SM_LOAD_MULTICASTENS4_14ComposedLayoutINS4_7SwizzleILi2ELi4ELi3EEENS4_18smem_ptr_flag_bitsILi16EEENSS_INS5_IJNSA_ILi8EEESG_EEENS5_IJSG_SC_EEEEEEEvNS4_8identityENS4_18SM100_TMA_2SM_LOADES1A_vS1B_EENS_8epilogue10collective18CollectiveEpilogueINS1E_23Sm100TmaWarpSpecializedILi4ELi2ELi64ELb1ELb0EEEJNS5_IJNSA_ILi128EEESF_SG_EEENS5_IJNSS_IS1J_SC_EENSS_INSA_ILi64EEESC_EEEEESI_SJ_SI_SJ_NS1E_6fusion15FusionCallbacksIS1I_NS1P_17LinearCombinationISI_fSI_fLNS_15FloatRoundStyleE2EEES1K_S1O_JEEENS4_5SM1004TMEM4LOAD26SM100_TMEM_LOAD_32dp32b64xENS4_13SM90_TMA_LOADENS11_INS12_ILi3ELi4ELi3EEES15_NSS_INS5_IJS16_S1M_EEENS5_IJS1M_SC_EEEEEEENS4_39AutoVectorizingCopyWithAssumedAlignmentILi128EEENS4_14SM90_TMA_STOREES24_S26_S26_EEEvvEEEEvNT_6ParamsE --------------------------
	.section	.nv.shared._ZN7cutlass13device_kernelINS_4gemm6kernel13GemmUniversalIN4cute5tupleIJiiiiEEENS1_10collective13CollectiveMmaINS1_35MainloopSm100TmaUmmaWarpSpecializedILi5ELi2ELi2ENS5_IJNS4_1CILi2EEESB_NSA_ILi1EEEEEEEENS5_IJNSA_ILi256EEESF_NSA_ILi32EEEEEENS_6half_tENS5_IJlSC_lEEESI_SJ_NS4_8TiledMMAINS4_8MMA_AtomIJNS4_26SM100_MMA_F16BF16_2x1SM_SSISI_SI_fLi256ELi256ELNS4_4UMMA5MajorE0ELSO_0ELNSN_7ScaleInE0ELSP_0EEEEEENS4_6LayoutINS5_IJSC_SC_SC_EEENS5_IJNSA_ILi0EEESU_SU_EEEEENS5_IJNS4_10UnderscoreESX_SX_EEEEENS4_28SM100_TMA_2SM_LOAD_MULTICASTENS4_14ComposedLayoutINS4_7SwizzleILi2ELi4ELi3EEENS4_18smem_ptr_flag_bitsILi16EEENSS_INS5_IJNSA_ILi8EEESG_EEENS5_IJSG_SC_EEEEEEEvNS4_8identityENS4_18SM100_TMA_2SM_LOADES1A_vS1B_EENS_8epilogue10collective18CollectiveEpilogueINS1E_23Sm100TmaWarpSpecializedILi4ELi2ELi64ELb1ELb0EEEJNS5_IJNSA_ILi128EEESF_SG_EEENS5_IJNSS_IS1J_SC_EENSS_INSA_ILi64EEESC_EEEEESI_SJ_SI_SJ_NS1E_6fusion15FusionCallbacksIS1I_NS1P_17LinearCombinationISI_fSI_fLNS_15FloatRoundStyleE2EEES1K_S1O_JEEENS4_5SM1004TMEM4LOAD26SM100_TMEM_LOAD_32dp32b64xENS4_13SM90_TMA_LOADENS11_INS12_ILi3ELi4ELi3EEES15_NSS_INS5_IJS16_S1M_EEENS5_IJS1M_SC_EEEEEEENS4_39AutoVectorizingCopyWithAssumedAlignmentILi128EEENS4_14SM90_TMA_STOREES24_S26_S26_EEEvvEEEEvNT_6ParamsE,"aw",@nobits
	.sectionflags	@""
	.align	16
	.zero		1024


//--------------------- .nv.shared.reserved.0     --------------------------
	.section	.nv.shared.reserved.0,"aw",@nobits
	.weak		__nv_reservedSMEM_offset_0_alias
	.size		__nv_reservedSMEM_offset_0_alias, 0, 64
	.other		__nv_reservedSMEM_offset_0_alias,@"STO_CUDA_RESERVED_SHARED STV_DEFAULT"
__nv_reservedSMEM_offset_0_alias:
	.zero		0
.nv.shared.reserved.0:
	.zero		64
	.weak		__nv_reservedSMEM_tcgen05_partition
	.type		__nv_reservedSMEM_tcgen05_partition,@object
	.size		__nv_reservedSMEM_tcgen05_partition,(.L_0 - __nv_reservedSMEM_tcgen05_partition)
__nv_reservedSMEM_tcgen05_partition:
	.zero		32
.L_0:


//--------------------- .nv.global                --------------------------
	.section	.nv.global,"aw",@nobits
.nv.global:
	.type		_ZN39_INTERNAL_3e9d1f42_4_k_cu_c7a40f13_70134cute1_E,@object
	.size		_ZN39_INTERNAL_3e9d1f42_4_k_cu_c7a40f13_70134cute1_E,(_ZN39_INTERNAL_3e9d1f42_4_k_cu_c7a40f13_70134cuda3std3__45__cpo6cbeginE - _ZN39_INTERNAL_3e9d1f42_4_k_cu_c7a40f13_70134cute1_E)
_ZN39_INTERNAL_3e9d1f42_4_k_cu_c7a40f13_70134cute1_E:
	.zero		1
	.type		_ZN39_INTERNAL_3e9d1f42_4_k_cu_c7a40f13_70134cuda3std3__45__cpo6cbeginE,@object
	.size		_ZN39_INTERNAL_3e9d1f42_4_k_cu_c7a40f13_70134cuda3std3__45__cpo6cbeginE,(_ZN39_INTERNAL_3e9d1f42_4_k_cu_c7a40f13_70134cuda3std3__48in_placeE - _ZN39_INTERNAL_3e9d1f42_4_k_cu_c7a40f13_70134cuda3std3__45__cpo6cbeginE)
_ZN39_INTERNAL_3e9d1f42_4_k_cu_c7a40f13_70134cuda3std3__45__cpo6cbeginE:
	.zero		1
	.type		_ZN39_INTERNAL_3e9d1f42_4_k_cu_c7a40f13_70134cuda3std3__48in_placeE,@object
	.size		_ZN39_INTERNAL_3e9d1f42_4_k_cu_c7a40f13_70134cuda3std3__48in_placeE,(_ZN39_INTERNAL_3e9d1f42_4_k_cu_c7a40f13_70134cuda3std6ranges3__45__cpo9iter_moveE - _ZN39_INTERNAL_3e9d1f42_4_k_cu_c7a40f13_70134cuda3std3__48in_placeE)
_ZN39_INTERNAL_3e9d1f42_4_k_cu_c7a40f13_70134cuda3std3__48in_placeE:
	.zero		1
	.type		_ZN39_INTERNAL_3e9d1f42_4_k_cu_c7a40f13_70134cuda3std6ranges3__45__cpo9iter_moveE,@object
	.size		_ZN39_INTERNAL_3e9d1f42_4_k_cu_c7a40f13_70134cuda3std6ranges3__45__cpo9iter_moveE,(_ZN39_INTERNAL_3e9d1f42_4_k_cu_c7a40f13_70134cuda3std3__45__cpo5beginE - _ZN39_INTERNAL_3e9d1f42_4_k_cu_c7a40f13_70134cuda3std6ranges3__45__cpo9iter_moveE)
_ZN39_INTERNAL_3e9d1f42_4_k_cu_c7a40f13_70134cuda3std6ranges3__45__cpo9iter_moveE:
	.zero		1
	.type		_ZN39_INTERNAL_3e9d1f42_4_k_cu_c7a40f13_70134cuda3std3__45__cpo5beginE,@object
	.size		_ZN39_INTERNAL_3e9d1f42_4_k_cu_c7a40f13_70134cuda3std3__45__cpo5beginE,(_ZN39_INTERNAL_3e9d1f42_4_k_cu_c7a40f13_70134cuda3std3__441_GLOBAL__N__3e9d1f42_4_k_cu_c7a40f13_70136ignoreE - _ZN39_INTERNAL_3e9d1f42_4_k_cu_c7a40f13_70134cuda3std3__45__cpo5beginE)
_ZN39_INTERNAL_3e9d1f42_4_k_cu_c7a40f13_70134cuda3std3__45__cpo5beginE:
	.zero		1
	.type		_ZN39_INTERNAL_3e9d1f42_4_k_cu_c7a40f13_70134cuda3std3__441_GLOBAL__N__3e9d1f42_4_k_cu_c7a40f13_70136ignoreE,@object
	.size		_ZN39_INTERNAL_3e9d1f42_4_k_cu_c7a40f13_70134cuda3std3__441_GLOBAL__N__3e9d1f42_4_k_cu_c7a40f13_70136ignoreE,(_ZN39_INTERNAL_3e9d1f42_4_k_cu_c7a40f13_70134cute7productE - _ZN39_INTERNAL_3e9d1f42_4_k_cu_c7a40f13_70134cuda3std3__441_GLOBAL__N__3e9d1f42_4_k_cu_c7a40f13_70136ignoreE)
_ZN39_INTERNAL_3e9d1f42_4_k_cu_c7a40f13_70134cuda3std3__441_GLOBAL__N__3e9d1f42_4_k_cu_c7a40f13_70136ignoreE:
	.zero		1
	.type		_ZN39_INTERNAL_3e9d1f42_4_k_cu_c7a40f13_70134cute7productE,@object
	.size		_ZN39_INTERNAL_3e9d1f42_4_k_cu_c7a40f13_70134cute7productE,(_ZN39_INTERNAL_3e9d1f42_4_k_cu_c7a40f13_70134cuda3std3__45__cpo3endE - _ZN39_INTERNAL_3e9d1f42_4_k_cu_c7a40f13_70134cute7productE)
_ZN39_INTERNAL_3e9d1f42_4_k_cu_c7a40f13_70134cute7productE:
	.zero		1
	.type		_ZN39_INTERNAL_3e9d1f42_4_k_cu_c7a40f13_70134cuda3std3__45__cpo3endE,@object
	.size		_ZN39_INTERNAL_3e9d1f42_4_k_cu_c7a40f13_70134cuda3std3__45__cpo3endE,(_ZN39_INTERNAL_3e9d1f42_4_k_cu_c7a40f13_70134cuda3std3__419piecewise_constructE - _ZN39_INTERNAL_3e9d1f42_4_k_cu_c7a40f13_70134cuda3std3__45__cpo3endE)
_ZN39_INTERNAL_3e9d1f42_4_k_cu_c7a40f13_70134cuda3std3__45__cpo3endE:
	.zero		1
	.type		_ZN39_INTERNAL_3e9d1f42_4_k_cu_c7a40f13_70134cuda3std3__419piecewise_constructE,@object
	.size		_ZN39_INTERNAL_3e9d1f42_4_k_cu_c7a40f13_70134cuda3std3__419piecewise_constructE,(_ZN39_INTERNAL_3e9d1f42_4_k_cu_c7a40f13_70134cuda3std3__45__cpo4cendE - _ZN39_INTERNAL_3e9d1f42_4_k_cu_c7a40f13_70134cuda3std3__419piecewise_constructE)
_ZN39_INTERNAL_3e9d1f42_4_k_cu_c7a40f13_70134cuda3std3__419piecewise_constructE:
	.zero		1
	.type		_ZN39_INTERNAL_3e9d1f42_4_k_cu_c7a40f13_70134cuda3std3__45__cpo4cendE,@object
	.size		_ZN39_INTERNAL_3e9d1f42_4_k_cu_c7a40f13_70134cuda3std3__45__cpo4cendE,(_ZN39_INTERNAL_3e9d1f42_4_k_cu_c7a40f13_70134cuda3std6ranges3__45__cpo4swapE - _ZN39_INTERNAL_3e9d1f42_4_k_cu_c7a40f13_70134cuda3std3__45__cpo4cendE)
_ZN39_INTERNAL_3e9d1f42_4_k_cu_c7a40f13_70134cuda3std3__45__cpo4cendE:
	.zero		1
	.type		_ZN39_INTERNAL_3e9d1f42_4_k_cu_c7a40f13_70134cuda3std6ranges3__45__cpo4swapE,@object
	.size		_ZN39_INTERNAL_3e9d1f42_4_k_cu_c7a40f13_70134cuda3std6ranges3__45__cpo4swapE,(.L_10 - _ZN39_INTERNAL_3e9d1f42_4_k_cu_c7a40f13_70134cuda3std6ranges3__45__cpo4swapE)
_ZN39_INTERNAL_3e9d1f42_4_k_cu_c7a40f13_70134cuda3std6ranges3__45__cpo4swapE:
	.zero		1
.L_10:


//--------------------- .nv.constant0._ZN7cutlass13device_kernelINS_4gemm6kernel13GemmUniversalIN4cute5tupleIJiiiiEEENS1_10collective13CollectiveMmaINS1_35MainloopSm100TmaUmmaWarpSpecializedILi5ELi2ELi2ENS5_IJNS4_1CILi2EEESB_NSA_ILi1EEEEEEEENS5_IJNSA_ILi256EEESF_NSA_ILi32EEEEEENS_6half_tENS5_IJlSC_lEEESI_SJ_NS4_8TiledMMAINS4_8MMA_AtomIJNS4_26SM100_MMA_F16BF16_2x1SM_SSISI_SI_fLi256ELi256ELNS4_4UMMA5MajorE0ELSO_0ELNSN_7ScaleInE0ELSP_0EEEEEENS4_6LayoutINS5_IJSC_SC_SC_EEENS5_IJNSA_ILi0EEESU_SU_EEEEENS5_IJNS4_10UnderscoreESX_SX_EEEEENS4_28SM100_TMA_2SM_LOAD_MULTICASTENS4_14ComposedLayoutINS4_7SwizzleILi2ELi4ELi3EEENS4_18smem_ptr_flag_bitsILi16EEENSS_INS5_IJNSA_ILi8EEESG_EEENS5_IJSG_SC_EEEEEEEvNS4_8identityENS4_18SM100_TMA_2SM_LOADES1A_vS1B_EENS_8epilogue10collective18CollectiveEpilogueINS1E_23Sm100TmaWarpSpecializedILi4ELi2ELi64ELb1ELb0EEEJNS5_IJNSA_ILi128EEESF_SG_EEENS5_IJNSS_IS1J_SC_EENSS_INSA_ILi64EEESC_EEEEESI_SJ_SI_SJ_NS1E_6fusion15FusionCallbacksIS1I_NS1P_17LinearCombinationISI_fSI_fLNS_15FloatRoundStyleE2EEES1K_S1O_JEEENS4_5SM1004TMEM4LOAD26SM100_TMEM_LOAD_32dp32b64xENS4_13SM90_TMA_LOADENS11_INS12_ILi3ELi4ELi3EEES15_NSS_INS5_IJS16_S1M_EEENS5_IJS1M_SC_EEEEEEENS4_39AutoVectorizingCopyWithAssumedAlignmentILi128EEENS4_14SM90_TMA_STOREES24_S26_S26_EEEvvEEEEvNT_6ParamsE --------------------------
	.section	.nv.constant0._ZN7cutlass13device_kernelINS_4gemm6kernel13GemmUniversalIN4cute5tupleIJiiiiEEENS1_10collective13CollectiveMmaINS1_35MainloopSm100TmaUmmaWarpSpecializedILi5ELi2ELi2ENS5_IJNS4_1CILi2EEESB_NSA_ILi1EEEEEEEENS5_IJNSA_ILi256EEESF_NSA_ILi32EEEEEENS_6half_tENS5_IJlSC_lEEESI_SJ_NS4_8TiledMMAINS4_8MMA_AtomIJNS4_26SM100_MMA_F16BF16_2x1SM_SSISI_SI_fLi256ELi256ELNS4_4UMMA5MajorE0ELSO_0ELNSN_7ScaleInE0ELSP_0EEEEEENS4_6LayoutINS5_IJSC_SC_SC_EEENS5_IJNSA_ILi0EEESU_SU_EEEEENS5_IJNS4_10UnderscoreESX_SX_EEEEENS4_28SM100_TMA_2SM_LOAD_MULTICASTENS4_14ComposedLayoutINS4_7SwizzleILi2ELi4ELi3EEENS4_18smem_ptr_flag_bitsILi16EEENSS_INS5_IJNSA_ILi8EEESG_EEENS5_IJSG_SC_EEEEEEEvNS4_8identityENS4_18SM100_TMA_2SM_LOADES1A_vS1B_EENS_8epilogue10collective18CollectiveEpilogueINS1E_23Sm100TmaWarpSpecializedILi4ELi2ELi64ELb1ELb0EEEJNS5_IJNSA_ILi128EEESF_SG_EEENS5_IJNSS_IS1J_SC_EENSS_INSA_ILi64EEESC_EEEEESI_SJ_SI_SJ_NS1E_6fusion15FusionCallbacksIS1I_NS1P_17LinearCombinationISI_fSI_fLNS_15FloatRoundStyleE2EEES1K_S1O_JEEENS4_5SM1004TMEM4LOAD26SM100_TMEM_LOAD_32dp32b64xENS4_13SM90_TMA_LOADENS11_INS12_ILi3ELi4ELi3EEES15_NSS_INS5_IJS16_S1M_EEENS5_IJS1M_SC_EEEEEEENS4_39AutoVectorizingCopyWithAssumedAlignmentILi128EEENS4_14SM90_TMA_STOREES24_S26_S26_EEEvvEEEEvNT_6ParamsE,"a",@progbits
	.sectionflags	@""
	.align	4
.nv.constant0._ZN7cutlass13device_kernelINS_4gemm6kernel13GemmUniversalIN4cute5tupleIJiiiiEEENS1_10collective13CollectiveMmaINS1_35MainloopSm100TmaUmmaWarpSpecializedILi5ELi2ELi2ENS5_IJNS4_1CILi2EEESB_NSA_ILi1EEEEEEEENS5_IJNSA_ILi256EEESF_NSA_ILi32EEEEEENS_6half_tENS5_IJlSC_lEEESI_SJ_NS4_8TiledMMAINS4_8MMA_AtomIJNS4_26SM100_MMA_F16BF16_2x1SM_SSISI_SI_fLi256ELi256ELNS4_4UMMA5MajorE0ELSO_0ELNSN_7ScaleInE0ELSP_0EEEEEENS4_6LayoutINS5_IJSC_SC_SC_EEENS5_IJNSA_ILi0EEESU_SU_EEEEENS5_IJNS4_10UnderscoreESX_SX_EEEEENS4_28SM100_TMA_2SM_LOAD_MULTICASTENS4_14ComposedLayoutINS4_7SwizzleILi2ELi4ELi3EEENS4_18smem_ptr_flag_bitsILi16EEENSS_INS5_IJNSA_ILi8EEESG_EEENS5_IJSG_SC_EEEEEEEvNS4_8identityENS4_18SM100_TMA_2SM_LOADES1A_vS1B_EENS_8epilogue10collective18CollectiveEpilogueINS1E_23Sm100TmaWarpSpecializedILi4ELi2ELi64ELb1ELb0EEEJNS5_IJNSA_ILi128EEESF_SG_EEENS5_IJNSS_IS1J_SC_EENSS_INSA_ILi64EEESC_EEEEESI_SJ_SI_SJ_NS1E_6fusion15FusionCallbacksIS1I_NS1P_17LinearCombinationISI_fSI_fLNS_15FloatRoundStyleE2EEES1K_S1O_JEEENS4_5SM1004TMEM4LOAD26SM100_TMEM_LOAD_32dp32b64xENS4_13SM90_TMA_LOADENS11_INS12_ILi3ELi4ELi3EEES15_NSS_INS5_IJS16_S1M_EEENS5_IJS1M_SC_EEEEEEENS4_39AutoVectorizingCopyWithAssumedAlignmentILi128EEENS4_14SM90_TMA_STOREES24_S26_S26_EEEvvEEEEvNT_6ParamsE:
	.zero		2944


//--------------------- SYMBOLS --------------------------

	.type		.nv.reservedSmem.offset0,@object
	.size		.nv.reservedSmem.offset0,0x4
	.type		.nv.reservedSmem.cap,@object
	.size		.nv.reservedSmem.cap,0x4
	.type		__assertfail,@function
